//
// Generated by NVIDIA NVVM Compiler
//
// Compiler Build ID: CL-36424714
// Cuda compilation tools, release 13.0, V13.0.88
// Based on NVVM 20.0.0
//

.version 9.0
.target sm_100
.address_size 64

	// .globl	_Z19game_of_life_kernelPKmPmi

.visible .entry _Z19game_of_life_kernelPKmPmi(
	.param .u64 .ptr .align 1 _Z19game_of_life_kernelPKmPmi_param_0,
	.param .u64 .ptr .align 1 _Z19game_of_life_kernelPKmPmi_param_1,
	.param .u32 _Z19game_of_life_kernelPKmPmi_param_2
)
{
	.reg .pred 	%p<205>;
	.reg .b32 	%r<20>;
	.reg .b64 	%rd<1510>;

	ld.param.u64 	%rd409, [_Z19game_of_life_kernelPKmPmi_param_0];
	ld.param.u32 	%r7, [_Z19game_of_life_kernelPKmPmi_param_2];
	cvta.to.global.u64 	%rd1, %rd409;
	shr.s32 	%r8, %r7, 31;
	shr.u32 	%r9, %r8, 26;
	add.s32 	%r10, %r7, %r9;
	shr.s32 	%r1, %r10, 6;
	mov.u32 	%r11, %ctaid.x;
	mov.u32 	%r12, %ntid.x;
	mov.u32 	%r13, %tid.x;
	mad.lo.s32 	%r2, %r11, %r12, %r13;
	mov.u32 	%r14, %ctaid.y;
	mov.u32 	%r15, %ntid.y;
	mov.u32 	%r16, %tid.y;
	mad.lo.s32 	%r3, %r14, %r15, %r16;
	setp.ge.s32 	%p1, %r3, %r7;
	setp.ge.s32 	%p2, %r2, %r1;
	or.pred  	%p3, %p1, %p2;
	@%p3 bra 	$L__BB0_144;
	mul.lo.s32 	%r4, %r1, %r3;
	add.s32 	%r5, %r4, %r2;
	mul.wide.s32 	%rd411, %r5, 8;
	add.s64 	%rd2, %rd1, %rd411;
	ld.global.u64 	%rd3, [%rd2];
	setp.lt.s32 	%p4, %r2, 1;
	mov.b64 	%rd1436, 0;
	@%p4 bra 	$L__BB0_3;
	ld.global.u64 	%rd412, [%rd2+-8];
	shr.u64 	%rd1436, %rd412, 63;
$L__BB0_3:
	add.s32 	%r6, %r1, -1;
	setp.ge.s32 	%p5, %r2, %r6;
	mov.b64 	%rd1437, 0;
	@%p5 bra 	$L__BB0_5;
	ld.global.u64 	%rd414, [%rd2+8];
	and.b64  	%rd1437, %rd414, 1;
$L__BB0_5:
	setp.eq.s32 	%p6, %r3, 0;
	mov.b64 	%rd1439, 0;
	mov.u64 	%rd1440, %rd1439;
	mov.u64 	%rd1441, %rd1439;
	@%p6 bra 	$L__BB0_10;
	setp.lt.s32 	%p7, %r2, 1;
	sub.s32 	%r17, %r4, %r1;
	add.s32 	%r18, %r17, %r2;
	mul.wide.s32 	%rd417, %r18, 8;
	add.s64 	%rd8, %rd1, %rd417;
	ld.global.u64 	%rd1439, [%rd8];
	mov.b64 	%rd1440, 0;
	@%p7 bra 	$L__BB0_8;
	ld.global.u64 	%rd1440, [%rd8+-8];
$L__BB0_8:
	setp.ge.s32 	%p8, %r2, %r6;
	mov.b64 	%rd1441, 0;
	@%p8 bra 	$L__BB0_10;
	ld.global.u64 	%rd419, [%rd8+8];
	and.b64  	%rd1441, %rd419, 1;
$L__BB0_10:
	add.s32 	%r19, %r7, -1;
	setp.ge.u32 	%p9, %r3, %r19;
	mov.b64 	%rd1443, 0;
	mov.u64 	%rd1444, %rd1443;
	mov.u64 	%rd1445, %rd1443;
	@%p9 bra 	$L__BB0_15;
	setp.lt.s32 	%p10, %r2, 1;
	mul.wide.s32 	%rd422, %r1, 8;
	add.s64 	%rd16, %rd2, %rd422;
	ld.global.u64 	%rd1443, [%rd16];
	mov.b64 	%rd1444, 0;
	@%p10 bra 	$L__BB0_13;
	ld.global.u64 	%rd1444, [%rd16+-8];
$L__BB0_13:
	setp.ge.s32 	%p11, %r2, %r6;
	mov.b64 	%rd1445, 0;
	@%p11 bra 	$L__BB0_15;
	ld.global.u64 	%rd424, [%rd16+8];
	and.b64  	%rd1445, %rd424, 1;
$L__BB0_15:
	shr.u64 	%rd426, %rd1439, 62;
	and.b64  	%rd24, %rd426, 1;
	shr.u64 	%rd25, %rd1439, 63;
	shr.u64 	%rd427, %rd3, 62;
	and.b64  	%rd428, %rd427, 1;
	shr.u64 	%rd429, %rd1443, 62;
	and.b64  	%rd26, %rd429, 1;
	shr.u64 	%rd27, %rd1443, 63;
	add.s64 	%rd430, %rd1437, %rd428;
	add.s64 	%rd431, %rd430, %rd25;
	add.s64 	%rd432, %rd431, %rd24;
	add.s64 	%rd433, %rd432, %rd1441;
	add.s64 	%rd434, %rd433, %rd27;
	add.s64 	%rd435, %rd434, %rd26;
	add.s64 	%rd28, %rd435, %rd1445;
	shr.u64 	%rd436, %rd1440, 63;
	and.b64  	%rd437, %rd1439, 1;
	shr.u64 	%rd438, %rd1439, 1;
	and.b64  	%rd29, %rd438, 1;
	shr.u64 	%rd439, %rd3, 1;
	and.b64  	%rd440, %rd439, 1;
	shr.u64 	%rd441, %rd1444, 63;
	and.b64  	%rd442, %rd1443, 1;
	shr.u64 	%rd443, %rd1443, 1;
	and.b64  	%rd30, %rd443, 1;
	add.s64 	%rd444, %rd1436, %rd440;
	add.s64 	%rd445, %rd444, %rd437;
	add.s64 	%rd446, %rd445, %rd436;
	add.s64 	%rd447, %rd446, %rd29;
	add.s64 	%rd448, %rd447, %rd442;
	add.s64 	%rd449, %rd448, %rd441;
	add.s64 	%rd31, %rd449, %rd30;
	setp.eq.s64 	%p12, %rd31, 3;
	mov.b64 	%rd1446, 1;
	@%p12 bra 	$L__BB0_17;
	and.b64  	%rd450, %rd3, 1;
	setp.eq.b64 	%p13, %rd450, 1;
	setp.eq.s64 	%p14, %rd31, 2;
	and.pred  	%p15, %p13, %p14;
	selp.u64 	%rd1446, 1, 0, %p15;
$L__BB0_17:
	shr.u64 	%rd452, %rd1439, 2;
	and.b64  	%rd34, %rd452, 1;
	and.b64  	%rd453, %rd3, 1;
	shr.u64 	%rd454, %rd3, 2;
	and.b64  	%rd455, %rd454, 1;
	shr.u64 	%rd456, %rd1443, 2;
	and.b64  	%rd35, %rd456, 1;
	add.s64 	%rd457, %rd30, %rd29;
	and.b64  	%rd458, %rd1439, 1;
	add.s64 	%rd459, %rd457, %rd458;
	add.s64 	%rd460, %rd459, %rd34;
	add.s64 	%rd461, %rd460, %rd453;
	add.s64 	%rd462, %rd461, %rd455;
	and.b64  	%rd463, %rd1443, 1;
	add.s64 	%rd464, %rd462, %rd463;
	add.s64 	%rd36, %rd464, %rd35;
	setp.eq.s64 	%p16, %rd36, 3;
	mov.b64 	%rd1447, 2;
	@%p16 bra 	$L__BB0_19;
	shr.u64 	%rd465, %rd3, 1;
	and.b64  	%rd466, %rd465, 1;
	setp.eq.b64 	%p17, %rd466, 1;
	setp.eq.s64 	%p18, %rd36, 2;
	selp.b64 	%rd467, 2, 0, %p18;
	selp.b64 	%rd1447, %rd467, 0, %p17;
$L__BB0_19:
	or.b64  	%rd39, %rd1447, %rd1446;
	shr.u64 	%rd469, %rd1439, 3;
	and.b64  	%rd40, %rd469, 1;
	shr.u64 	%rd470, %rd3, 3;
	and.b64  	%rd471, %rd470, 1;
	shr.u64 	%rd472, %rd1443, 3;
	and.b64  	%rd41, %rd472, 1;
	add.s64 	%rd473, %rd35, %rd34;
	add.s64 	%rd474, %rd473, %rd29;
	add.s64 	%rd475, %rd474, %rd40;
	shr.u64 	%rd476, %rd3, 1;
	and.b64  	%rd477, %rd476, 1;
	add.s64 	%rd478, %rd475, %rd477;
	add.s64 	%rd479, %rd478, %rd471;
	add.s64 	%rd480, %rd479, %rd30;
	add.s64 	%rd42, %rd480, %rd41;
	setp.eq.s64 	%p19, %rd42, 3;
	mov.b64 	%rd1448, 4;
	@%p19 bra 	$L__BB0_21;
	shr.u64 	%rd481, %rd3, 2;
	and.b64  	%rd482, %rd481, 1;
	setp.eq.b64 	%p20, %rd482, 1;
	setp.eq.s64 	%p21, %rd42, 2;
	selp.b64 	%rd483, 4, 0, %p21;
	selp.b64 	%rd1448, %rd483, 0, %p20;
$L__BB0_21:
	or.b64  	%rd45, %rd1448, %rd39;
	shr.u64 	%rd485, %rd1439, 4;
	and.b64  	%rd46, %rd485, 1;
	shr.u64 	%rd486, %rd3, 4;
	and.b64  	%rd487, %rd486, 1;
	shr.u64 	%rd488, %rd1443, 4;
	and.b64  	%rd47, %rd488, 1;
	add.s64 	%rd489, %rd41, %rd40;
	add.s64 	%rd490, %rd489, %rd34;
	add.s64 	%rd491, %rd490, %rd46;
	shr.u64 	%rd492, %rd3, 2;
	and.b64  	%rd493, %rd492, 1;
	add.s64 	%rd494, %rd491, %rd493;
	add.s64 	%rd495, %rd494, %rd487;
	add.s64 	%rd496, %rd495, %rd35;
	add.s64 	%rd48, %rd496, %rd47;
	setp.eq.s64 	%p22, %rd48, 3;
	mov.b64 	%rd1449, 8;
	@%p22 bra 	$L__BB0_23;
	shr.u64 	%rd497, %rd3, 3;
	and.b64  	%rd498, %rd497, 1;
	setp.eq.b64 	%p23, %rd498, 1;
	setp.eq.s64 	%p24, %rd48, 2;
	selp.b64 	%rd499, 8, 0, %p24;
	selp.b64 	%rd1449, %rd499, 0, %p23;
$L__BB0_23:
	or.b64  	%rd51, %rd1449, %rd45;
	shr.u64 	%rd501, %rd1439, 5;
	and.b64  	%rd52, %rd501, 1;
	shr.u64 	%rd502, %rd3, 5;
	and.b64  	%rd503, %rd502, 1;
	shr.u64 	%rd504, %rd1443, 5;
	and.b64  	%rd53, %rd504, 1;
	add.s64 	%rd505, %rd47, %rd46;
	add.s64 	%rd506, %rd505, %rd40;
	add.s64 	%rd507, %rd506, %rd52;
	shr.u64 	%rd508, %rd3, 3;
	and.b64  	%rd509, %rd508, 1;
	add.s64 	%rd510, %rd507, %rd509;
	add.s64 	%rd511, %rd510, %rd503;
	add.s64 	%rd512, %rd511, %rd41;
	add.s64 	%rd54, %rd512, %rd53;
	setp.eq.s64 	%p25, %rd54, 3;
	mov.b64 	%rd1450, 16;
	@%p25 bra 	$L__BB0_25;
	shr.u64 	%rd513, %rd3, 4;
	and.b64  	%rd514, %rd513, 1;
	setp.eq.b64 	%p26, %rd514, 1;
	setp.eq.s64 	%p27, %rd54, 2;
	selp.b64 	%rd515, 16, 0, %p27;
	selp.b64 	%rd1450, %rd515, 0, %p26;
$L__BB0_25:
	or.b64  	%rd57, %rd1450, %rd51;
	shr.u64 	%rd517, %rd1439, 6;
	and.b64  	%rd58, %rd517, 1;
	shr.u64 	%rd518, %rd3, 6;
	and.b64  	%rd519, %rd518, 1;
	shr.u64 	%rd520, %rd1443, 6;
	and.b64  	%rd59, %rd520, 1;
	add.s64 	%rd521, %rd53, %rd52;
	add.s64 	%rd522, %rd521, %rd46;
	add.s64 	%rd523, %rd522, %rd58;
	shr.u64 	%rd524, %rd3, 4;
	and.b64  	%rd525, %rd524, 1;
	add.s64 	%rd526, %rd523, %rd525;
	add.s64 	%rd527, %rd526, %rd519;
	add.s64 	%rd528, %rd527, %rd47;
	add.s64 	%rd60, %rd528, %rd59;
	setp.eq.s64 	%p28, %rd60, 3;
	mov.b64 	%rd1451, 32;
	@%p28 bra 	$L__BB0_27;
	shr.u64 	%rd529, %rd3, 5;
	and.b64  	%rd530, %rd529, 1;
	setp.eq.b64 	%p29, %rd530, 1;
	setp.eq.s64 	%p30, %rd60, 2;
	selp.b64 	%rd531, 32, 0, %p30;
	selp.b64 	%rd1451, %rd531, 0, %p29;
$L__BB0_27:
	or.b64  	%rd63, %rd1451, %rd57;
	shr.u64 	%rd533, %rd1439, 7;
	and.b64  	%rd64, %rd533, 1;
	shr.u64 	%rd534, %rd3, 7;
	and.b64  	%rd535, %rd534, 1;
	shr.u64 	%rd536, %rd1443, 7;
	and.b64  	%rd65, %rd536, 1;
	add.s64 	%rd537, %rd59, %rd58;
	add.s64 	%rd538, %rd537, %rd52;
	add.s64 	%rd539, %rd538, %rd64;
	shr.u64 	%rd540, %rd3, 5;
	and.b64  	%rd541, %rd540, 1;
	add.s64 	%rd542, %rd539, %rd541;
	add.s64 	%rd543, %rd542, %rd535;
	add.s64 	%rd544, %rd543, %rd53;
	add.s64 	%rd66, %rd544, %rd65;
	setp.eq.s64 	%p31, %rd66, 3;
	mov.b64 	%rd1452, 64;
	@%p31 bra 	$L__BB0_29;
	shr.u64 	%rd545, %rd3, 6;
	and.b64  	%rd546, %rd545, 1;
	setp.eq.b64 	%p32, %rd546, 1;
	setp.eq.s64 	%p33, %rd66, 2;
	selp.b64 	%rd547, 64, 0, %p33;
	selp.b64 	%rd1452, %rd547, 0, %p32;
$L__BB0_29:
	or.b64  	%rd69, %rd1452, %rd63;
	shr.u64 	%rd549, %rd1439, 8;
	and.b64  	%rd70, %rd549, 1;
	shr.u64 	%rd550, %rd3, 8;
	and.b64  	%rd551, %rd550, 1;
	shr.u64 	%rd552, %rd1443, 8;
	and.b64  	%rd71, %rd552, 1;
	add.s64 	%rd553, %rd65, %rd64;
	add.s64 	%rd554, %rd553, %rd58;
	add.s64 	%rd555, %rd554, %rd70;
	shr.u64 	%rd556, %rd3, 6;
	and.b64  	%rd557, %rd556, 1;
	add.s64 	%rd558, %rd555, %rd557;
	add.s64 	%rd559, %rd558, %rd551;
	add.s64 	%rd560, %rd559, %rd59;
	add.s64 	%rd72, %rd560, %rd71;
	setp.eq.s64 	%p34, %rd72, 3;
	mov.b64 	%rd1453, 128;
	@%p34 bra 	$L__BB0_31;
	shr.u64 	%rd561, %rd3, 7;
	and.b64  	%rd562, %rd561, 1;
	setp.eq.b64 	%p35, %rd562, 1;
	setp.eq.s64 	%p36, %rd72, 2;
	selp.b64 	%rd563, 128, 0, %p36;
	selp.b64 	%rd1453, %rd563, 0, %p35;
$L__BB0_31:
	or.b64  	%rd75, %rd1453, %rd69;
	shr.u64 	%rd565, %rd1439, 9;
	and.b64  	%rd76, %rd565, 1;
	shr.u64 	%rd566, %rd3, 9;
	and.b64  	%rd567, %rd566, 1;
	shr.u64 	%rd568, %rd1443, 9;
	and.b64  	%rd77, %rd568, 1;
	add.s64 	%rd569, %rd71, %rd70;
	add.s64 	%rd570, %rd569, %rd64;
	add.s64 	%rd571, %rd570, %rd76;
	shr.u64 	%rd572, %rd3, 7;
	and.b64  	%rd573, %rd572, 1;
	add.s64 	%rd574, %rd571, %rd573;
	add.s64 	%rd575, %rd574, %rd567;
	add.s64 	%rd576, %rd575, %rd65;
	add.s64 	%rd78, %rd576, %rd77;
	setp.eq.s64 	%p37, %rd78, 3;
	mov.b64 	%rd1454, 256;
	@%p37 bra 	$L__BB0_33;
	shr.u64 	%rd577, %rd3, 8;
	and.b64  	%rd578, %rd577, 1;
	setp.eq.b64 	%p38, %rd578, 1;
	setp.eq.s64 	%p39, %rd78, 2;
	selp.b64 	%rd579, 256, 0, %p39;
	selp.b64 	%rd1454, %rd579, 0, %p38;
$L__BB0_33:
	or.b64  	%rd81, %rd1454, %rd75;
	shr.u64 	%rd581, %rd1439, 10;
	and.b64  	%rd82, %rd581, 1;
	shr.u64 	%rd582, %rd3, 10;
	and.b64  	%rd583, %rd582, 1;
	shr.u64 	%rd584, %rd1443, 10;
	and.b64  	%rd83, %rd584, 1;
	add.s64 	%rd585, %rd77, %rd76;
	add.s64 	%rd586, %rd585, %rd70;
	add.s64 	%rd587, %rd586, %rd82;
	shr.u64 	%rd588, %rd3, 8;
	and.b64  	%rd589, %rd588, 1;
	add.s64 	%rd590, %rd587, %rd589;
	add.s64 	%rd591, %rd590, %rd583;
	add.s64 	%rd592, %rd591, %rd71;
	add.s64 	%rd84, %rd592, %rd83;
	setp.eq.s64 	%p40, %rd84, 3;
	mov.b64 	%rd1455, 512;
	@%p40 bra 	$L__BB0_35;
	shr.u64 	%rd593, %rd3, 9;
	and.b64  	%rd594, %rd593, 1;
	setp.eq.b64 	%p41, %rd594, 1;
	setp.eq.s64 	%p42, %rd84, 2;
	selp.b64 	%rd595, 512, 0, %p42;
	selp.b64 	%rd1455, %rd595, 0, %p41;
$L__BB0_35:
	or.b64  	%rd87, %rd1455, %rd81;
	shr.u64 	%rd597, %rd1439, 11;
	and.b64  	%rd88, %rd597, 1;
	shr.u64 	%rd598, %rd3, 11;
	and.b64  	%rd599, %rd598, 1;
	shr.u64 	%rd600, %rd1443, 11;
	and.b64  	%rd89, %rd600, 1;
	add.s64 	%rd601, %rd83, %rd82;
	add.s64 	%rd602, %rd601, %rd76;
	add.s64 	%rd603, %rd602, %rd88;
	shr.u64 	%rd604, %rd3, 9;
	and.b64  	%rd605, %rd604, 1;
	add.s64 	%rd606, %rd603, %rd605;
	add.s64 	%rd607, %rd606, %rd599;
	add.s64 	%rd608, %rd607, %rd77;
	add.s64 	%rd90, %rd608, %rd89;
	setp.eq.s64 	%p43, %rd90, 3;
	mov.b64 	%rd1456, 1024;
	@%p43 bra 	$L__BB0_37;
	shr.u64 	%rd609, %rd3, 10;
	and.b64  	%rd610, %rd609, 1;
	setp.eq.b64 	%p44, %rd610, 1;
	setp.eq.s64 	%p45, %rd90, 2;
	selp.b64 	%rd611, 1024, 0, %p45;
	selp.b64 	%rd1456, %rd611, 0, %p44;
$L__BB0_37:
	or.b64  	%rd93, %rd1456, %rd87;
	shr.u64 	%rd613, %rd1439, 12;
	and.b64  	%rd94, %rd613, 1;
	shr.u64 	%rd614, %rd3, 12;
	and.b64  	%rd615, %rd614, 1;
	shr.u64 	%rd616, %rd1443, 12;
	and.b64  	%rd95, %rd616, 1;
	add.s64 	%rd617, %rd89, %rd88;
	add.s64 	%rd618, %rd617, %rd82;
	add.s64 	%rd619, %rd618, %rd94;
	shr.u64 	%rd620, %rd3, 10;
	and.b64  	%rd621, %rd620, 1;
	add.s64 	%rd622, %rd619, %rd621;
	add.s64 	%rd623, %rd622, %rd615;
	add.s64 	%rd624, %rd623, %rd83;
	add.s64 	%rd96, %rd624, %rd95;
	setp.eq.s64 	%p46, %rd96, 3;
	mov.b64 	%rd1457, 2048;
	@%p46 bra 	$L__BB0_39;
	shr.u64 	%rd625, %rd3, 11;
	and.b64  	%rd626, %rd625, 1;
	setp.eq.b64 	%p47, %rd626, 1;
	setp.eq.s64 	%p48, %rd96, 2;
	selp.b64 	%rd627, 2048, 0, %p48;
	selp.b64 	%rd1457, %rd627, 0, %p47;
$L__BB0_39:
	or.b64  	%rd99, %rd1457, %rd93;
	shr.u64 	%rd629, %rd1439, 13;
	and.b64  	%rd100, %rd629, 1;
	shr.u64 	%rd630, %rd3, 13;
	and.b64  	%rd631, %rd630, 1;
	shr.u64 	%rd632, %rd1443, 13;
	and.b64  	%rd101, %rd632, 1;
	add.s64 	%rd633, %rd95, %rd94;
	add.s64 	%rd634, %rd633, %rd88;
	add.s64 	%rd635, %rd634, %rd100;
	shr.u64 	%rd636, %rd3, 11;
	and.b64  	%rd637, %rd636, 1;
	add.s64 	%rd638, %rd635, %rd637;
	add.s64 	%rd639, %rd638, %rd631;
	add.s64 	%rd640, %rd639, %rd89;
	add.s64 	%rd102, %rd640, %rd101;
	setp.eq.s64 	%p49, %rd102, 3;
	mov.b64 	%rd1458, 4096;
	@%p49 bra 	$L__BB0_41;
	shr.u64 	%rd641, %rd3, 12;
	and.b64  	%rd642, %rd641, 1;
	setp.eq.b64 	%p50, %rd642, 1;
	setp.eq.s64 	%p51, %rd102, 2;
	selp.b64 	%rd643, 4096, 0, %p51;
	selp.b64 	%rd1458, %rd643, 0, %p50;
$L__BB0_41:
	or.b64  	%rd105, %rd1458, %rd99;
	shr.u64 	%rd645, %rd1439, 14;
	and.b64  	%rd106, %rd645, 1;
	shr.u64 	%rd646, %rd3, 14;
	and.b64  	%rd107, %rd646, 1;
	shr.u64 	%rd647, %rd1443, 14;
	and.b64  	%rd108, %rd647, 1;
	add.s64 	%rd648, %rd101, %rd100;
	add.s64 	%rd649, %rd648, %rd94;
	add.s64 	%rd650, %rd649, %rd106;
	shr.u64 	%rd651, %rd3, 12;
	and.b64  	%rd652, %rd651, 1;
	add.s64 	%rd653, %rd650, %rd652;
	add.s64 	%rd654, %rd653, %rd107;
	add.s64 	%rd655, %rd654, %rd95;
	add.s64 	%rd109, %rd655, %rd108;
	setp.eq.s64 	%p52, %rd109, 3;
	mov.b64 	%rd1459, 8192;
	@%p52 bra 	$L__BB0_43;
	shr.u64 	%rd656, %rd3, 13;
	and.b64  	%rd657, %rd656, 1;
	setp.eq.b64 	%p53, %rd657, 1;
	setp.eq.s64 	%p54, %rd109, 2;
	selp.b64 	%rd658, 8192, 0, %p54;
	selp.b64 	%rd1459, %rd658, 0, %p53;
$L__BB0_43:
	or.b64  	%rd112, %rd1459, %rd105;
	shr.u64 	%rd660, %rd1439, 15;
	and.b64  	%rd113, %rd660, 1;
	shr.u64 	%rd661, %rd3, 15;
	and.b64  	%rd662, %rd661, 1;
	shr.u64 	%rd663, %rd1443, 15;
	and.b64  	%rd114, %rd663, 1;
	add.s64 	%rd664, %rd108, %rd106;
	add.s64 	%rd665, %rd664, %rd100;
	add.s64 	%rd666, %rd665, %rd113;
	shr.u64 	%rd667, %rd3, 13;
	and.b64  	%rd668, %rd667, 1;
	add.s64 	%rd669, %rd666, %rd668;
	add.s64 	%rd670, %rd669, %rd662;
	add.s64 	%rd671, %rd670, %rd101;
	add.s64 	%rd115, %rd671, %rd114;
	setp.eq.s64 	%p55, %rd115, 3;
	mov.b64 	%rd1460, 16384;
	@%p55 bra 	$L__BB0_45;
	shr.u64 	%rd672, %rd3, 14;
	and.b64  	%rd673, %rd672, 1;
	setp.eq.b64 	%p56, %rd673, 1;
	setp.eq.s64 	%p57, %rd115, 2;
	selp.b64 	%rd674, 16384, 0, %p57;
	selp.b64 	%rd1460, %rd674, 0, %p56;
$L__BB0_45:
	or.b64  	%rd118, %rd1460, %rd112;
	shr.u64 	%rd676, %rd1439, 16;
	and.b64  	%rd119, %rd676, 1;
	shr.u64 	%rd677, %rd3, 16;
	and.b64  	%rd678, %rd677, 1;
	shr.u64 	%rd679, %rd1443, 16;
	and.b64  	%rd120, %rd679, 1;
	add.s64 	%rd680, %rd114, %rd113;
	add.s64 	%rd681, %rd680, %rd106;
	add.s64 	%rd682, %rd681, %rd119;
	add.s64 	%rd683, %rd682, %rd107;
	add.s64 	%rd684, %rd683, %rd678;
	add.s64 	%rd685, %rd684, %rd108;
	add.s64 	%rd121, %rd685, %rd120;
	setp.eq.s64 	%p58, %rd121, 3;
	mov.b64 	%rd1461, 32768;
	@%p58 bra 	$L__BB0_47;
	shr.u64 	%rd686, %rd3, 15;
	and.b64  	%rd687, %rd686, 1;
	setp.eq.b64 	%p59, %rd687, 1;
	setp.eq.s64 	%p60, %rd121, 2;
	selp.b64 	%rd688, 32768, 0, %p60;
	selp.b64 	%rd1461, %rd688, 0, %p59;
$L__BB0_47:
	or.b64  	%rd124, %rd1461, %rd118;
	shr.u64 	%rd690, %rd1439, 17;
	and.b64  	%rd125, %rd690, 1;
	shr.u64 	%rd691, %rd3, 17;
	and.b64  	%rd692, %rd691, 1;
	shr.u64 	%rd693, %rd1443, 17;
	and.b64  	%rd126, %rd693, 1;
	add.s64 	%rd694, %rd120, %rd119;
	add.s64 	%rd695, %rd694, %rd113;
	add.s64 	%rd696, %rd695, %rd125;
	shr.u64 	%rd697, %rd3, 15;
	and.b64  	%rd698, %rd697, 1;
	add.s64 	%rd699, %rd696, %rd698;
	add.s64 	%rd700, %rd699, %rd692;
	add.s64 	%rd701, %rd700, %rd114;
	add.s64 	%rd127, %rd701, %rd126;
	setp.eq.s64 	%p61, %rd127, 3;
	mov.b64 	%rd1462, 65536;
	@%p61 bra 	$L__BB0_49;
	shr.u64 	%rd702, %rd3, 16;
	and.b64  	%rd703, %rd702, 1;
	setp.eq.b64 	%p62, %rd703, 1;
	setp.eq.s64 	%p63, %rd127, 2;
	selp.b64 	%rd704, 65536, 0, %p63;
	selp.b64 	%rd1462, %rd704, 0, %p62;
$L__BB0_49:
	or.b64  	%rd130, %rd1462, %rd124;
	shr.u64 	%rd706, %rd1439, 18;
	and.b64  	%rd131, %rd706, 1;
	shr.u64 	%rd707, %rd3, 18;
	and.b64  	%rd708, %rd707, 1;
	shr.u64 	%rd709, %rd1443, 18;
	and.b64  	%rd132, %rd709, 1;
	add.s64 	%rd710, %rd126, %rd125;
	add.s64 	%rd711, %rd710, %rd119;
	add.s64 	%rd712, %rd711, %rd131;
	shr.u64 	%rd713, %rd3, 16;
	and.b64  	%rd714, %rd713, 1;
	add.s64 	%rd715, %rd712, %rd714;
	add.s64 	%rd716, %rd715, %rd708;
	add.s64 	%rd717, %rd716, %rd120;
	add.s64 	%rd133, %rd717, %rd132;
	setp.eq.s64 	%p64, %rd133, 3;
	mov.b64 	%rd1463, 131072;
	@%p64 bra 	$L__BB0_51;
	shr.u64 	%rd718, %rd3, 17;
	and.b64  	%rd719, %rd718, 1;
	setp.eq.b64 	%p65, %rd719, 1;
	setp.eq.s64 	%p66, %rd133, 2;
	selp.b64 	%rd720, 131072, 0, %p66;
	selp.b64 	%rd1463, %rd720, 0, %p65;
$L__BB0_51:
	or.b64  	%rd136, %rd1463, %rd130;
	shr.u64 	%rd722, %rd1439, 19;
	and.b64  	%rd137, %rd722, 1;
	shr.u64 	%rd723, %rd3, 19;
	and.b64  	%rd724, %rd723, 1;
	shr.u64 	%rd725, %rd1443, 19;
	and.b64  	%rd138, %rd725, 1;
	add.s64 	%rd726, %rd132, %rd131;
	add.s64 	%rd727, %rd726, %rd125;
	add.s64 	%rd728, %rd727, %rd137;
	shr.u64 	%rd729, %rd3, 17;
	and.b64  	%rd730, %rd729, 1;
	add.s64 	%rd731, %rd728, %rd730;
	add.s64 	%rd732, %rd731, %rd724;
	add.s64 	%rd733, %rd732, %rd126;
	add.s64 	%rd139, %rd733, %rd138;
	setp.eq.s64 	%p67, %rd139, 3;
	mov.b64 	%rd1464, 262144;
	@%p67 bra 	$L__BB0_53;
	shr.u64 	%rd734, %rd3, 18;
	and.b64  	%rd735, %rd734, 1;
	setp.eq.b64 	%p68, %rd735, 1;
	setp.eq.s64 	%p69, %rd139, 2;
	selp.b64 	%rd736, 262144, 0, %p69;
	selp.b64 	%rd1464, %rd736, 0, %p68;
$L__BB0_53:
	or.b64  	%rd142, %rd1464, %rd136;
	shr.u64 	%rd738, %rd1439, 20;
	and.b64  	%rd143, %rd738, 1;
	shr.u64 	%rd739, %rd3, 20;
	and.b64  	%rd740, %rd739, 1;
	shr.u64 	%rd741, %rd1443, 20;
	and.b64  	%rd144, %rd741, 1;
	add.s64 	%rd742, %rd138, %rd137;
	add.s64 	%rd743, %rd742, %rd131;
	add.s64 	%rd744, %rd743, %rd143;
	shr.u64 	%rd745, %rd3, 18;
	and.b64  	%rd746, %rd745, 1;
	add.s64 	%rd747, %rd744, %rd746;
	add.s64 	%rd748, %rd747, %rd740;
	add.s64 	%rd749, %rd748, %rd132;
	add.s64 	%rd145, %rd749, %rd144;
	setp.eq.s64 	%p70, %rd145, 3;
	mov.b64 	%rd1465, 524288;
	@%p70 bra 	$L__BB0_55;
	shr.u64 	%rd750, %rd3, 19;
	and.b64  	%rd751, %rd750, 1;
	setp.eq.b64 	%p71, %rd751, 1;
	setp.eq.s64 	%p72, %rd145, 2;
	selp.b64 	%rd752, 524288, 0, %p72;
	selp.b64 	%rd1465, %rd752, 0, %p71;
$L__BB0_55:
	or.b64  	%rd148, %rd1465, %rd142;
	shr.u64 	%rd754, %rd1439, 21;
	and.b64  	%rd149, %rd754, 1;
	shr.u64 	%rd755, %rd3, 21;
	and.b64  	%rd756, %rd755, 1;
	shr.u64 	%rd757, %rd1443, 21;
	and.b64  	%rd150, %rd757, 1;
	add.s64 	%rd758, %rd144, %rd143;
	add.s64 	%rd759, %rd758, %rd137;
	add.s64 	%rd760, %rd759, %rd149;
	shr.u64 	%rd761, %rd3, 19;
	and.b64  	%rd762, %rd761, 1;
	add.s64 	%rd763, %rd760, %rd762;
	add.s64 	%rd764, %rd763, %rd756;
	add.s64 	%rd765, %rd764, %rd138;
	add.s64 	%rd151, %rd765, %rd150;
	setp.eq.s64 	%p73, %rd151, 3;
	mov.b64 	%rd1466, 1048576;
	@%p73 bra 	$L__BB0_57;
	shr.u64 	%rd766, %rd3, 20;
	and.b64  	%rd767, %rd766, 1;
	setp.eq.b64 	%p74, %rd767, 1;
	setp.eq.s64 	%p75, %rd151, 2;
	selp.b64 	%rd768, 1048576, 0, %p75;
	selp.b64 	%rd1466, %rd768, 0, %p74;
$L__BB0_57:
	or.b64  	%rd154, %rd1466, %rd148;
	shr.u64 	%rd770, %rd1439, 22;
	and.b64  	%rd155, %rd770, 1;
	shr.u64 	%rd771, %rd3, 22;
	and.b64  	%rd772, %rd771, 1;
	shr.u64 	%rd773, %rd1443, 22;
	and.b64  	%rd156, %rd773, 1;
	add.s64 	%rd774, %rd150, %rd149;
	add.s64 	%rd775, %rd774, %rd143;
	add.s64 	%rd776, %rd775, %rd155;
	shr.u64 	%rd777, %rd3, 20;
	and.b64  	%rd778, %rd777, 1;
	add.s64 	%rd779, %rd776, %rd778;
	add.s64 	%rd780, %rd779, %rd772;
	add.s64 	%rd781, %rd780, %rd144;
	add.s64 	%rd157, %rd781, %rd156;
	setp.eq.s64 	%p76, %rd157, 3;
	mov.b64 	%rd1467, 2097152;
	@%p76 bra 	$L__BB0_59;
	shr.u64 	%rd782, %rd3, 21;
	and.b64  	%rd783, %rd782, 1;
	setp.eq.b64 	%p77, %rd783, 1;
	setp.eq.s64 	%p78, %rd157, 2;
	selp.b64 	%rd784, 2097152, 0, %p78;
	selp.b64 	%rd1467, %rd784, 0, %p77;
$L__BB0_59:
	or.b64  	%rd160, %rd1467, %rd154;
	shr.u64 	%rd786, %rd1439, 23;
	and.b64  	%rd161, %rd786, 1;
	shr.u64 	%rd787, %rd3, 23;
	and.b64  	%rd788, %rd787, 1;
	shr.u64 	%rd789, %rd1443, 23;
	and.b64  	%rd162, %rd789, 1;
	add.s64 	%rd790, %rd156, %rd155;
	add.s64 	%rd791, %rd790, %rd149;
	add.s64 	%rd792, %rd791, %rd161;
	shr.u64 	%rd793, %rd3, 21;
	and.b64  	%rd794, %rd793, 1;
	add.s64 	%rd795, %rd792, %rd794;
	add.s64 	%rd796, %rd795, %rd788;
	add.s64 	%rd797, %rd796, %rd150;
	add.s64 	%rd163, %rd797, %rd162;
	setp.eq.s64 	%p79, %rd163, 3;
	mov.b64 	%rd1468, 4194304;
	@%p79 bra 	$L__BB0_61;
	shr.u64 	%rd798, %rd3, 22;
	and.b64  	%rd799, %rd798, 1;
	setp.eq.b64 	%p80, %rd799, 1;
	setp.eq.s64 	%p81, %rd163, 2;
	selp.b64 	%rd800, 4194304, 0, %p81;
	selp.b64 	%rd1468, %rd800, 0, %p80;
$L__BB0_61:
	or.b64  	%rd166, %rd1468, %rd160;
	shr.u64 	%rd802, %rd1439, 24;
	and.b64  	%rd167, %rd802, 1;
	shr.u64 	%rd803, %rd3, 24;
	and.b64  	%rd804, %rd803, 1;
	shr.u64 	%rd805, %rd1443, 24;
	and.b64  	%rd168, %rd805, 1;
	add.s64 	%rd806, %rd162, %rd161;
	add.s64 	%rd807, %rd806, %rd155;
	add.s64 	%rd808, %rd807, %rd167;
	shr.u64 	%rd809, %rd3, 22;
	and.b64  	%rd810, %rd809, 1;
	add.s64 	%rd811, %rd808, %rd810;
	add.s64 	%rd812, %rd811, %rd804;
	add.s64 	%rd813, %rd812, %rd156;
	add.s64 	%rd169, %rd813, %rd168;
	setp.eq.s64 	%p82, %rd169, 3;
	mov.b64 	%rd1469, 8388608;
	@%p82 bra 	$L__BB0_63;
	shr.u64 	%rd814, %rd3, 23;
	and.b64  	%rd815, %rd814, 1;
	setp.eq.b64 	%p83, %rd815, 1;
	setp.eq.s64 	%p84, %rd169, 2;
	selp.b64 	%rd816, 8388608, 0, %p84;
	selp.b64 	%rd1469, %rd816, 0, %p83;
$L__BB0_63:
	or.b64  	%rd172, %rd1469, %rd166;
	shr.u64 	%rd818, %rd1439, 25;
	and.b64  	%rd173, %rd818, 1;
	shr.u64 	%rd819, %rd3, 25;
	and.b64  	%rd820, %rd819, 1;
	shr.u64 	%rd821, %rd1443, 25;
	and.b64  	%rd174, %rd821, 1;
	add.s64 	%rd822, %rd168, %rd167;
	add.s64 	%rd823, %rd822, %rd161;
	add.s64 	%rd824, %rd823, %rd173;
	shr.u64 	%rd825, %rd3, 23;
	and.b64  	%rd826, %rd825, 1;
	add.s64 	%rd827, %rd824, %rd826;
	add.s64 	%rd828, %rd827, %rd820;
	add.s64 	%rd829, %rd828, %rd162;
	add.s64 	%rd175, %rd829, %rd174;
	setp.eq.s64 	%p85, %rd175, 3;
	mov.b64 	%rd1470, 16777216;
	@%p85 bra 	$L__BB0_65;
	shr.u64 	%rd830, %rd3, 24;
	and.b64  	%rd831, %rd830, 1;
	setp.eq.b64 	%p86, %rd831, 1;
	setp.eq.s64 	%p87, %rd175, 2;
	selp.b64 	%rd832, 16777216, 0, %p87;
	selp.b64 	%rd1470, %rd832, 0, %p86;
$L__BB0_65:
	or.b64  	%rd178, %rd1470, %rd172;
	shr.u64 	%rd834, %rd1439, 26;
	and.b64  	%rd179, %rd834, 1;
	shr.u64 	%rd835, %rd3, 26;
	and.b64  	%rd836, %rd835, 1;
	shr.u64 	%rd837, %rd1443, 26;
	and.b64  	%rd180, %rd837, 1;
	add.s64 	%rd838, %rd174, %rd173;
	add.s64 	%rd839, %rd838, %rd167;
	add.s64 	%rd840, %rd839, %rd179;
	shr.u64 	%rd841, %rd3, 24;
	and.b64  	%rd842, %rd841, 1;
	add.s64 	%rd843, %rd840, %rd842;
	add.s64 	%rd844, %rd843, %rd836;
	add.s64 	%rd845, %rd844, %rd168;
	add.s64 	%rd181, %rd845, %rd180;
	setp.eq.s64 	%p88, %rd181, 3;
	mov.b64 	%rd1471, 33554432;
	@%p88 bra 	$L__BB0_67;
	shr.u64 	%rd846, %rd3, 25;
	and.b64  	%rd847, %rd846, 1;
	setp.eq.b64 	%p89, %rd847, 1;
	setp.eq.s64 	%p90, %rd181, 2;
	selp.b64 	%rd848, 33554432, 0, %p90;
	selp.b64 	%rd1471, %rd848, 0, %p89;
$L__BB0_67:
	or.b64  	%rd184, %rd1471, %rd178;
	shr.u64 	%rd850, %rd1439, 27;
	and.b64  	%rd185, %rd850, 1;
	shr.u64 	%rd851, %rd3, 27;
	and.b64  	%rd852, %rd851, 1;
	shr.u64 	%rd853, %rd1443, 27;
	and.b64  	%rd186, %rd853, 1;
	add.s64 	%rd854, %rd180, %rd179;
	add.s64 	%rd855, %rd854, %rd173;
	add.s64 	%rd856, %rd855, %rd185;
	shr.u64 	%rd857, %rd3, 25;
	and.b64  	%rd858, %rd857, 1;
	add.s64 	%rd859, %rd856, %rd858;
	add.s64 	%rd860, %rd859, %rd852;
	add.s64 	%rd861, %rd860, %rd174;
	add.s64 	%rd187, %rd861, %rd186;
	setp.eq.s64 	%p91, %rd187, 3;
	mov.b64 	%rd1472, 67108864;
	@%p91 bra 	$L__BB0_69;
	shr.u64 	%rd862, %rd3, 26;
	and.b64  	%rd863, %rd862, 1;
	setp.eq.b64 	%p92, %rd863, 1;
	setp.eq.s64 	%p93, %rd187, 2;
	selp.b64 	%rd864, 67108864, 0, %p93;
	selp.b64 	%rd1472, %rd864, 0, %p92;
$L__BB0_69:
	or.b64  	%rd190, %rd1472, %rd184;
	shr.u64 	%rd866, %rd1439, 28;
	and.b64  	%rd191, %rd866, 1;
	shr.u64 	%rd867, %rd3, 28;
	and.b64  	%rd868, %rd867, 1;
	shr.u64 	%rd869, %rd1443, 28;
	and.b64  	%rd192, %rd869, 1;
	add.s64 	%rd870, %rd186, %rd185;
	add.s64 	%rd871, %rd870, %rd179;
	add.s64 	%rd872, %rd871, %rd191;
	shr.u64 	%rd873, %rd3, 26;
	and.b64  	%rd874, %rd873, 1;
	add.s64 	%rd875, %rd872, %rd874;
	add.s64 	%rd876, %rd875, %rd868;
	add.s64 	%rd877, %rd876, %rd180;
	add.s64 	%rd193, %rd877, %rd192;
	setp.eq.s64 	%p94, %rd193, 3;
	mov.b64 	%rd1473, 134217728;
	@%p94 bra 	$L__BB0_71;
	shr.u64 	%rd878, %rd3, 27;
	and.b64  	%rd879, %rd878, 1;
	setp.eq.b64 	%p95, %rd879, 1;
	setp.eq.s64 	%p96, %rd193, 2;
	selp.b64 	%rd880, 134217728, 0, %p96;
	selp.b64 	%rd1473, %rd880, 0, %p95;
$L__BB0_71:
	or.b64  	%rd196, %rd1473, %rd190;
	shr.u64 	%rd882, %rd1439, 29;
	and.b64  	%rd197, %rd882, 1;
	shr.u64 	%rd883, %rd3, 29;
	and.b64  	%rd884, %rd883, 1;
	shr.u64 	%rd885, %rd1443, 29;
	and.b64  	%rd198, %rd885, 1;
	add.s64 	%rd886, %rd192, %rd191;
	add.s64 	%rd887, %rd886, %rd185;
	add.s64 	%rd888, %rd887, %rd197;
	shr.u64 	%rd889, %rd3, 27;
	and.b64  	%rd890, %rd889, 1;
	add.s64 	%rd891, %rd888, %rd890;
	add.s64 	%rd892, %rd891, %rd884;
	add.s64 	%rd893, %rd892, %rd186;
	add.s64 	%rd199, %rd893, %rd198;
	setp.eq.s64 	%p97, %rd199, 3;
	mov.b64 	%rd1474, 268435456;
	@%p97 bra 	$L__BB0_73;
	shr.u64 	%rd894, %rd3, 28;
	and.b64  	%rd895, %rd894, 1;
	setp.eq.b64 	%p98, %rd895, 1;
	setp.eq.s64 	%p99, %rd199, 2;
	selp.b64 	%rd896, 268435456, 0, %p99;
	selp.b64 	%rd1474, %rd896, 0, %p98;
$L__BB0_73:
	or.b64  	%rd202, %rd1474, %rd196;
	shr.u64 	%rd898, %rd1439, 30;
	and.b64  	%rd203, %rd898, 1;
	shr.u64 	%rd899, %rd3, 30;
	and.b64  	%rd204, %rd899, 1;
	shr.u64 	%rd900, %rd1443, 30;
	and.b64  	%rd205, %rd900, 1;
	add.s64 	%rd901, %rd198, %rd197;
	add.s64 	%rd902, %rd901, %rd191;
	add.s64 	%rd903, %rd902, %rd203;
	shr.u64 	%rd904, %rd3, 28;
	and.b64  	%rd905, %rd904, 1;
	add.s64 	%rd906, %rd903, %rd905;
	add.s64 	%rd907, %rd906, %rd204;
	add.s64 	%rd908, %rd907, %rd192;
	add.s64 	%rd206, %rd908, %rd205;
	setp.eq.s64 	%p100, %rd206, 3;
	mov.b64 	%rd1475, 536870912;
	@%p100 bra 	$L__BB0_75;
	shr.u64 	%rd909, %rd3, 29;
	and.b64  	%rd910, %rd909, 1;
	setp.eq.b64 	%p101, %rd910, 1;
	setp.eq.s64 	%p102, %rd206, 2;
	selp.b64 	%rd911, 536870912, 0, %p102;
	selp.b64 	%rd1475, %rd911, 0, %p101;
$L__BB0_75:
	or.b64  	%rd209, %rd1475, %rd202;
	shr.u64 	%rd913, %rd1439, 31;
	and.b64  	%rd210, %rd913, 1;
	shr.u64 	%rd914, %rd3, 31;
	and.b64  	%rd915, %rd914, 1;
	shr.u64 	%rd916, %rd1443, 31;
	and.b64  	%rd211, %rd916, 1;
	add.s64 	%rd917, %rd205, %rd203;
	add.s64 	%rd918, %rd917, %rd197;
	add.s64 	%rd919, %rd918, %rd210;
	shr.u64 	%rd920, %rd3, 29;
	and.b64  	%rd921, %rd920, 1;
	add.s64 	%rd922, %rd919, %rd921;
	add.s64 	%rd923, %rd922, %rd915;
	add.s64 	%rd924, %rd923, %rd198;
	add.s64 	%rd212, %rd924, %rd211;
	setp.eq.s64 	%p103, %rd212, 3;
	mov.b64 	%rd1476, 1073741824;
	@%p103 bra 	$L__BB0_77;
	shr.u64 	%rd925, %rd3, 30;
	and.b64  	%rd926, %rd925, 1;
	setp.eq.b64 	%p104, %rd926, 1;
	setp.eq.s64 	%p105, %rd212, 2;
	selp.b64 	%rd927, 1073741824, 0, %p105;
	selp.b64 	%rd1476, %rd927, 0, %p104;
$L__BB0_77:
	or.b64  	%rd215, %rd1476, %rd209;
	shr.u64 	%rd929, %rd1439, 32;
	and.b64  	%rd216, %rd929, 1;
	shr.u64 	%rd930, %rd3, 32;
	and.b64  	%rd931, %rd930, 1;
	shr.u64 	%rd932, %rd1443, 32;
	and.b64  	%rd217, %rd932, 1;
	add.s64 	%rd933, %rd211, %rd210;
	add.s64 	%rd934, %rd933, %rd203;
	add.s64 	%rd935, %rd934, %rd216;
	add.s64 	%rd936, %rd935, %rd204;
	add.s64 	%rd937, %rd936, %rd931;
	add.s64 	%rd938, %rd937, %rd205;
	add.s64 	%rd218, %rd938, %rd217;
	setp.eq.s64 	%p106, %rd218, 3;
	mov.b64 	%rd1477, 2147483648;
	@%p106 bra 	$L__BB0_79;
	shr.u64 	%rd939, %rd3, 31;
	and.b64  	%rd940, %rd939, 1;
	setp.eq.b64 	%p107, %rd940, 1;
	setp.eq.s64 	%p108, %rd218, 2;
	selp.b64 	%rd941, 2147483648, 0, %p108;
	selp.b64 	%rd1477, %rd941, 0, %p107;
$L__BB0_79:
	or.b64  	%rd221, %rd1477, %rd215;
	shr.u64 	%rd943, %rd1439, 33;
	and.b64  	%rd222, %rd943, 1;
	shr.u64 	%rd944, %rd3, 33;
	and.b64  	%rd945, %rd944, 1;
	shr.u64 	%rd946, %rd1443, 33;
	and.b64  	%rd223, %rd946, 1;
	add.s64 	%rd947, %rd217, %rd216;
	add.s64 	%rd948, %rd947, %rd210;
	add.s64 	%rd949, %rd948, %rd222;
	shr.u64 	%rd950, %rd3, 31;
	and.b64  	%rd951, %rd950, 1;
	add.s64 	%rd952, %rd949, %rd951;
	add.s64 	%rd953, %rd952, %rd945;
	add.s64 	%rd954, %rd953, %rd211;
	add.s64 	%rd224, %rd954, %rd223;
	setp.eq.s64 	%p109, %rd224, 3;
	mov.b64 	%rd1478, 4294967296;
	@%p109 bra 	$L__BB0_81;
	shr.u64 	%rd955, %rd3, 32;
	and.b64  	%rd956, %rd955, 1;
	setp.eq.b64 	%p110, %rd956, 1;
	setp.eq.s64 	%p111, %rd224, 2;
	selp.b64 	%rd957, 4294967296, 0, %p111;
	selp.b64 	%rd1478, %rd957, 0, %p110;
$L__BB0_81:
	or.b64  	%rd227, %rd1478, %rd221;
	shr.u64 	%rd959, %rd1439, 34;
	and.b64  	%rd228, %rd959, 1;
	shr.u64 	%rd960, %rd3, 34;
	and.b64  	%rd961, %rd960, 1;
	shr.u64 	%rd962, %rd1443, 34;
	and.b64  	%rd229, %rd962, 1;
	add.s64 	%rd963, %rd223, %rd222;
	add.s64 	%rd964, %rd963, %rd216;
	add.s64 	%rd965, %rd964, %rd228;
	shr.u64 	%rd966, %rd3, 32;
	and.b64  	%rd967, %rd966, 1;
	add.s64 	%rd968, %rd965, %rd967;
	add.s64 	%rd969, %rd968, %rd961;
	add.s64 	%rd970, %rd969, %rd217;
	add.s64 	%rd230, %rd970, %rd229;
	setp.eq.s64 	%p112, %rd230, 3;
	mov.b64 	%rd1479, 8589934592;
	@%p112 bra 	$L__BB0_83;
	shr.u64 	%rd971, %rd3, 33;
	and.b64  	%rd972, %rd971, 1;
	setp.eq.b64 	%p113, %rd972, 1;
	setp.eq.s64 	%p114, %rd230, 2;
	selp.b64 	%rd973, 8589934592, 0, %p114;
	selp.b64 	%rd1479, %rd973, 0, %p113;
$L__BB0_83:
	or.b64  	%rd233, %rd1479, %rd227;
	shr.u64 	%rd975, %rd1439, 35;
	and.b64  	%rd234, %rd975, 1;
	shr.u64 	%rd976, %rd3, 35;
	and.b64  	%rd977, %rd976, 1;
	shr.u64 	%rd978, %rd1443, 35;
	and.b64  	%rd235, %rd978, 1;
	add.s64 	%rd979, %rd229, %rd228;
	add.s64 	%rd980, %rd979, %rd222;
	add.s64 	%rd981, %rd980, %rd234;
	shr.u64 	%rd982, %rd3, 33;
	and.b64  	%rd983, %rd982, 1;
	add.s64 	%rd984, %rd981, %rd983;
	add.s64 	%rd985, %rd984, %rd977;
	add.s64 	%rd986, %rd985, %rd223;
	add.s64 	%rd236, %rd986, %rd235;
	setp.eq.s64 	%p115, %rd236, 3;
	mov.b64 	%rd1480, 17179869184;
	@%p115 bra 	$L__BB0_85;
	shr.u64 	%rd987, %rd3, 34;
	and.b64  	%rd988, %rd987, 1;
	setp.eq.b64 	%p116, %rd988, 1;
	setp.eq.s64 	%p117, %rd236, 2;
	selp.b64 	%rd989, 17179869184, 0, %p117;
	selp.b64 	%rd1480, %rd989, 0, %p116;
$L__BB0_85:
	or.b64  	%rd239, %rd1480, %rd233;
	shr.u64 	%rd991, %rd1439, 36;
	and.b64  	%rd240, %rd991, 1;
	shr.u64 	%rd992, %rd3, 36;
	and.b64  	%rd993, %rd992, 1;
	shr.u64 	%rd994, %rd1443, 36;
	and.b64  	%rd241, %rd994, 1;
	add.s64 	%rd995, %rd235, %rd234;
	add.s64 	%rd996, %rd995, %rd228;
	add.s64 	%rd997, %rd996, %rd240;
	shr.u64 	%rd998, %rd3, 34;
	and.b64  	%rd999, %rd998, 1;
	add.s64 	%rd1000, %rd997, %rd999;
	add.s64 	%rd1001, %rd1000, %rd993;
	add.s64 	%rd1002, %rd1001, %rd229;
	add.s64 	%rd242, %rd1002, %rd241;
	setp.eq.s64 	%p118, %rd242, 3;
	mov.b64 	%rd1481, 34359738368;
	@%p118 bra 	$L__BB0_87;
	shr.u64 	%rd1003, %rd3, 35;
	and.b64  	%rd1004, %rd1003, 1;
	setp.eq.b64 	%p119, %rd1004, 1;
	setp.eq.s64 	%p120, %rd242, 2;
	selp.b64 	%rd1005, 34359738368, 0, %p120;
	selp.b64 	%rd1481, %rd1005, 0, %p119;
$L__BB0_87:
	or.b64  	%rd245, %rd1481, %rd239;
	shr.u64 	%rd1007, %rd1439, 37;
	and.b64  	%rd246, %rd1007, 1;
	shr.u64 	%rd1008, %rd3, 37;
	and.b64  	%rd1009, %rd1008, 1;
	shr.u64 	%rd1010, %rd1443, 37;
	and.b64  	%rd247, %rd1010, 1;
	add.s64 	%rd1011, %rd241, %rd240;
	add.s64 	%rd1012, %rd1011, %rd234;
	add.s64 	%rd1013, %rd1012, %rd246;
	shr.u64 	%rd1014, %rd3, 35;
	and.b64  	%rd1015, %rd1014, 1;
	add.s64 	%rd1016, %rd1013, %rd1015;
	add.s64 	%rd1017, %rd1016, %rd1009;
	add.s64 	%rd1018, %rd1017, %rd235;
	add.s64 	%rd248, %rd1018, %rd247;
	setp.eq.s64 	%p121, %rd248, 3;
	mov.b64 	%rd1482, 68719476736;
	@%p121 bra 	$L__BB0_89;
	shr.u64 	%rd1019, %rd3, 36;
	and.b64  	%rd1020, %rd1019, 1;
	setp.eq.b64 	%p122, %rd1020, 1;
	setp.eq.s64 	%p123, %rd248, 2;
	selp.b64 	%rd1021, 68719476736, 0, %p123;
	selp.b64 	%rd1482, %rd1021, 0, %p122;
$L__BB0_89:
	or.b64  	%rd251, %rd1482, %rd245;
	shr.u64 	%rd1023, %rd1439, 38;
	and.b64  	%rd252, %rd1023, 1;
	shr.u64 	%rd1024, %rd3, 38;
	and.b64  	%rd1025, %rd1024, 1;
	shr.u64 	%rd1026, %rd1443, 38;
	and.b64  	%rd253, %rd1026, 1;
	add.s64 	%rd1027, %rd247, %rd246;
	add.s64 	%rd1028, %rd1027, %rd240;
	add.s64 	%rd1029, %rd1028, %rd252;
	shr.u64 	%rd1030, %rd3, 36;
	and.b64  	%rd1031, %rd1030, 1;
	add.s64 	%rd1032, %rd1029, %rd1031;
	add.s64 	%rd1033, %rd1032, %rd1025;
	add.s64 	%rd1034, %rd1033, %rd241;
	add.s64 	%rd254, %rd1034, %rd253;
	setp.eq.s64 	%p124, %rd254, 3;
	mov.b64 	%rd1483, 137438953472;
	@%p124 bra 	$L__BB0_91;
	shr.u64 	%rd1035, %rd3, 37;
	and.b64  	%rd1036, %rd1035, 1;
	setp.eq.b64 	%p125, %rd1036, 1;
	setp.eq.s64 	%p126, %rd254, 2;
	selp.b64 	%rd1037, 137438953472, 0, %p126;
	selp.b64 	%rd1483, %rd1037, 0, %p125;
$L__BB0_91:
	or.b64  	%rd257, %rd1483, %rd251;
	shr.u64 	%rd1039, %rd1439, 39;
	and.b64  	%rd258, %rd1039, 1;
	shr.u64 	%rd1040, %rd3, 39;
	and.b64  	%rd1041, %rd1040, 1;
	shr.u64 	%rd1042, %rd1443, 39;
	and.b64  	%rd259, %rd1042, 1;
	add.s64 	%rd1043, %rd253, %rd252;
	add.s64 	%rd1044, %rd1043, %rd246;
	add.s64 	%rd1045, %rd1044, %rd258;
	shr.u64 	%rd1046, %rd3, 37;
	and.b64  	%rd1047, %rd1046, 1;
	add.s64 	%rd1048, %rd1045, %rd1047;
	add.s64 	%rd1049, %rd1048, %rd1041;
	add.s64 	%rd1050, %rd1049, %rd247;
	add.s64 	%rd260, %rd1050, %rd259;
	setp.eq.s64 	%p127, %rd260, 3;
	mov.b64 	%rd1484, 274877906944;
	@%p127 bra 	$L__BB0_93;
	shr.u64 	%rd1051, %rd3, 38;
	and.b64  	%rd1052, %rd1051, 1;
	setp.eq.b64 	%p128, %rd1052, 1;
	setp.eq.s64 	%p129, %rd260, 2;
	selp.b64 	%rd1053, 274877906944, 0, %p129;
	selp.b64 	%rd1484, %rd1053, 0, %p128;
$L__BB0_93:
	or.b64  	%rd263, %rd1484, %rd257;
	shr.u64 	%rd1055, %rd1439, 40;
	and.b64  	%rd264, %rd1055, 1;
	shr.u64 	%rd1056, %rd3, 40;
	and.b64  	%rd1057, %rd1056, 1;
	shr.u64 	%rd1058, %rd1443, 40;
	and.b64  	%rd265, %rd1058, 1;
	add.s64 	%rd1059, %rd259, %rd258;
	add.s64 	%rd1060, %rd1059, %rd252;
	add.s64 	%rd1061, %rd1060, %rd264;
	shr.u64 	%rd1062, %rd3, 38;
	and.b64  	%rd1063, %rd1062, 1;
	add.s64 	%rd1064, %rd1061, %rd1063;
	add.s64 	%rd1065, %rd1064, %rd1057;
	add.s64 	%rd1066, %rd1065, %rd253;
	add.s64 	%rd266, %rd1066, %rd265;
	setp.eq.s64 	%p130, %rd266, 3;
	mov.b64 	%rd1485, 549755813888;
	@%p130 bra 	$L__BB0_95;
	shr.u64 	%rd1067, %rd3, 39;
	and.b64  	%rd1068, %rd1067, 1;
	setp.eq.b64 	%p131, %rd1068, 1;
	setp.eq.s64 	%p132, %rd266, 2;
	selp.b64 	%rd1069, 549755813888, 0, %p132;
	selp.b64 	%rd1485, %rd1069, 0, %p131;
$L__BB0_95:
	or.b64  	%rd269, %rd1485, %rd263;
	shr.u64 	%rd1071, %rd1439, 41;
	and.b64  	%rd270, %rd1071, 1;
	shr.u64 	%rd1072, %rd3, 41;
	and.b64  	%rd1073, %rd1072, 1;
	shr.u64 	%rd1074, %rd1443, 41;
	and.b64  	%rd271, %rd1074, 1;
	add.s64 	%rd1075, %rd265, %rd264;
	add.s64 	%rd1076, %rd1075, %rd258;
	add.s64 	%rd1077, %rd1076, %rd270;
	shr.u64 	%rd1078, %rd3, 39;
	and.b64  	%rd1079, %rd1078, 1;
	add.s64 	%rd1080, %rd1077, %rd1079;
	add.s64 	%rd1081, %rd1080, %rd1073;
	add.s64 	%rd1082, %rd1081, %rd259;
	add.s64 	%rd272, %rd1082, %rd271;
	setp.eq.s64 	%p133, %rd272, 3;
	mov.b64 	%rd1486, 1099511627776;
	@%p133 bra 	$L__BB0_97;
	shr.u64 	%rd1083, %rd3, 40;
	and.b64  	%rd1084, %rd1083, 1;
	setp.eq.b64 	%p134, %rd1084, 1;
	setp.eq.s64 	%p135, %rd272, 2;
	selp.b64 	%rd1085, 1099511627776, 0, %p135;
	selp.b64 	%rd1486, %rd1085, 0, %p134;
$L__BB0_97:
	or.b64  	%rd275, %rd1486, %rd269;
	shr.u64 	%rd1087, %rd1439, 42;
	and.b64  	%rd276, %rd1087, 1;
	shr.u64 	%rd1088, %rd3, 42;
	and.b64  	%rd1089, %rd1088, 1;
	shr.u64 	%rd1090, %rd1443, 42;
	and.b64  	%rd277, %rd1090, 1;
	add.s64 	%rd1091, %rd271, %rd270;
	add.s64 	%rd1092, %rd1091, %rd264;
	add.s64 	%rd1093, %rd1092, %rd276;
	shr.u64 	%rd1094, %rd3, 40;
	and.b64  	%rd1095, %rd1094, 1;
	add.s64 	%rd1096, %rd1093, %rd1095;
	add.s64 	%rd1097, %rd1096, %rd1089;
	add.s64 	%rd1098, %rd1097, %rd265;
	add.s64 	%rd278, %rd1098, %rd277;
	setp.eq.s64 	%p136, %rd278, 3;
	mov.b64 	%rd1487, 2199023255552;
	@%p136 bra 	$L__BB0_99;
	shr.u64 	%rd1099, %rd3, 41;
	and.b64  	%rd1100, %rd1099, 1;
	setp.eq.b64 	%p137, %rd1100, 1;
	setp.eq.s64 	%p138, %rd278, 2;
	selp.b64 	%rd1101, 2199023255552, 0, %p138;
	selp.b64 	%rd1487, %rd1101, 0, %p137;
$L__BB0_99:
	or.b64  	%rd281, %rd1487, %rd275;
	shr.u64 	%rd1103, %rd1439, 43;
	and.b64  	%rd282, %rd1103, 1;
	shr.u64 	%rd1104, %rd3, 43;
	and.b64  	%rd1105, %rd1104, 1;
	shr.u64 	%rd1106, %rd1443, 43;
	and.b64  	%rd283, %rd1106, 1;
	add.s64 	%rd1107, %rd277, %rd276;
	add.s64 	%rd1108, %rd1107, %rd270;
	add.s64 	%rd1109, %rd1108, %rd282;
	shr.u64 	%rd1110, %rd3, 41;
	and.b64  	%rd1111, %rd1110, 1;
	add.s64 	%rd1112, %rd1109, %rd1111;
	add.s64 	%rd1113, %rd1112, %rd1105;
	add.s64 	%rd1114, %rd1113, %rd271;
	add.s64 	%rd284, %rd1114, %rd283;
	setp.eq.s64 	%p139, %rd284, 3;
	mov.b64 	%rd1488, 4398046511104;
	@%p139 bra 	$L__BB0_101;
	shr.u64 	%rd1115, %rd3, 42;
	and.b64  	%rd1116, %rd1115, 1;
	setp.eq.b64 	%p140, %rd1116, 1;
	setp.eq.s64 	%p141, %rd284, 2;
	selp.b64 	%rd1117, 4398046511104, 0, %p141;
	selp.b64 	%rd1488, %rd1117, 0, %p140;
$L__BB0_101:
	or.b64  	%rd287, %rd1488, %rd281;
	shr.u64 	%rd1119, %rd1439, 44;
	and.b64  	%rd288, %rd1119, 1;
	shr.u64 	%rd1120, %rd3, 44;
	and.b64  	%rd1121, %rd1120, 1;
	shr.u64 	%rd1122, %rd1443, 44;
	and.b64  	%rd289, %rd1122, 1;
	add.s64 	%rd1123, %rd283, %rd282;
	add.s64 	%rd1124, %rd1123, %rd276;
	add.s64 	%rd1125, %rd1124, %rd288;
	shr.u64 	%rd1126, %rd3, 42;
	and.b64  	%rd1127, %rd1126, 1;
	add.s64 	%rd1128, %rd1125, %rd1127;
	add.s64 	%rd1129, %rd1128, %rd1121;
	add.s64 	%rd1130, %rd1129, %rd277;
	add.s64 	%rd290, %rd1130, %rd289;
	setp.eq.s64 	%p142, %rd290, 3;
	mov.b64 	%rd1489, 8796093022208;
	@%p142 bra 	$L__BB0_103;
	shr.u64 	%rd1131, %rd3, 43;
	and.b64  	%rd1132, %rd1131, 1;
	setp.eq.b64 	%p143, %rd1132, 1;
	setp.eq.s64 	%p144, %rd290, 2;
	selp.b64 	%rd1133, 8796093022208, 0, %p144;
	selp.b64 	%rd1489, %rd1133, 0, %p143;
$L__BB0_103:
	or.b64  	%rd293, %rd1489, %rd287;
	shr.u64 	%rd1135, %rd1439, 45;
	and.b64  	%rd294, %rd1135, 1;
	shr.u64 	%rd1136, %rd3, 45;
	and.b64  	%rd1137, %rd1136, 1;
	shr.u64 	%rd1138, %rd1443, 45;
	and.b64  	%rd295, %rd1138, 1;
	add.s64 	%rd1139, %rd289, %rd288;
	add.s64 	%rd1140, %rd1139, %rd282;
	add.s64 	%rd1141, %rd1140, %rd294;
	shr.u64 	%rd1142, %rd3, 43;
	and.b64  	%rd1143, %rd1142, 1;
	add.s64 	%rd1144, %rd1141, %rd1143;
	add.s64 	%rd1145, %rd1144, %rd1137;
	add.s64 	%rd1146, %rd1145, %rd283;
	add.s64 	%rd296, %rd1146, %rd295;
	setp.eq.s64 	%p145, %rd296, 3;
	mov.b64 	%rd1490, 17592186044416;
	@%p145 bra 	$L__BB0_105;
	shr.u64 	%rd1147, %rd3, 44;
	and.b64  	%rd1148, %rd1147, 1;
	setp.eq.b64 	%p146, %rd1148, 1;
	setp.eq.s64 	%p147, %rd296, 2;
	selp.b64 	%rd1149, 17592186044416, 0, %p147;
	selp.b64 	%rd1490, %rd1149, 0, %p146;
$L__BB0_105:
	or.b64  	%rd299, %rd1490, %rd293;
	shr.u64 	%rd1151, %rd1439, 46;
	and.b64  	%rd300, %rd1151, 1;
	shr.u64 	%rd1152, %rd3, 46;
	and.b64  	%rd1153, %rd1152, 1;
	shr.u64 	%rd1154, %rd1443, 46;
	and.b64  	%rd301, %rd1154, 1;
	add.s64 	%rd1155, %rd295, %rd294;
	add.s64 	%rd1156, %rd1155, %rd288;
	add.s64 	%rd1157, %rd1156, %rd300;
	shr.u64 	%rd1158, %rd3, 44;
	and.b64  	%rd1159, %rd1158, 1;
	add.s64 	%rd1160, %rd1157, %rd1159;
	add.s64 	%rd1161, %rd1160, %rd1153;
	add.s64 	%rd1162, %rd1161, %rd289;
	add.s64 	%rd302, %rd1162, %rd301;
	setp.eq.s64 	%p148, %rd302, 3;
	mov.b64 	%rd1491, 35184372088832;
	@%p148 bra 	$L__BB0_107;
	shr.u64 	%rd1163, %rd3, 45;
	and.b64  	%rd1164, %rd1163, 1;
	setp.eq.b64 	%p149, %rd1164, 1;
	setp.eq.s64 	%p150, %rd302, 2;
	selp.b64 	%rd1165, 35184372088832, 0, %p150;
	selp.b64 	%rd1491, %rd1165, 0, %p149;
$L__BB0_107:
	or.b64  	%rd305, %rd1491, %rd299;
	shr.u64 	%rd1167, %rd1439, 47;
	and.b64  	%rd306, %rd1167, 1;
	shr.u64 	%rd1168, %rd3, 47;
	and.b64  	%rd1169, %rd1168, 1;
	shr.u64 	%rd1170, %rd1443, 47;
	and.b64  	%rd307, %rd1170, 1;
	add.s64 	%rd1171, %rd301, %rd300;
	add.s64 	%rd1172, %rd1171, %rd294;
	add.s64 	%rd1173, %rd1172, %rd306;
	shr.u64 	%rd1174, %rd3, 45;
	and.b64  	%rd1175, %rd1174, 1;
	add.s64 	%rd1176, %rd1173, %rd1175;
	add.s64 	%rd1177, %rd1176, %rd1169;
	add.s64 	%rd1178, %rd1177, %rd295;
	add.s64 	%rd308, %rd1178, %rd307;
	setp.eq.s64 	%p151, %rd308, 3;
	mov.b64 	%rd1492, 70368744177664;
	@%p151 bra 	$L__BB0_109;
	shr.u64 	%rd1179, %rd3, 46;
	and.b64  	%rd1180, %rd1179, 1;
	setp.eq.b64 	%p152, %rd1180, 1;
	setp.eq.s64 	%p153, %rd308, 2;
	selp.b64 	%rd1181, 70368744177664, 0, %p153;
	selp.b64 	%rd1492, %rd1181, 0, %p152;
$L__BB0_109:
	or.b64  	%rd311, %rd1492, %rd305;
	shr.u64 	%rd1183, %rd1439, 48;
	and.b64  	%rd312, %rd1183, 1;
	shr.u64 	%rd1184, %rd3, 48;
	and.b64  	%rd1185, %rd1184, 1;
	shr.u64 	%rd1186, %rd1443, 48;
	and.b64  	%rd313, %rd1186, 1;
	add.s64 	%rd1187, %rd307, %rd306;
	add.s64 	%rd1188, %rd1187, %rd300;
	add.s64 	%rd1189, %rd1188, %rd312;
	shr.u64 	%rd1190, %rd3, 46;
	and.b64  	%rd1191, %rd1190, 1;
	add.s64 	%rd1192, %rd1189, %rd1191;
	add.s64 	%rd1193, %rd1192, %rd1185;
	add.s64 	%rd1194, %rd1193, %rd301;
	add.s64 	%rd314, %rd1194, %rd313;
	setp.eq.s64 	%p154, %rd314, 3;
	mov.b64 	%rd1493, 140737488355328;
	@%p154 bra 	$L__BB0_111;
	shr.u64 	%rd1195, %rd3, 47;
	and.b64  	%rd1196, %rd1195, 1;
	setp.eq.b64 	%p155, %rd1196, 1;
	setp.eq.s64 	%p156, %rd314, 2;
	selp.b64 	%rd1197, 140737488355328, 0, %p156;
	selp.b64 	%rd1493, %rd1197, 0, %p155;
$L__BB0_111:
	or.b64  	%rd317, %rd1493, %rd311;
	shr.u64 	%rd1199, %rd1439, 49;
	and.b64  	%rd318, %rd1199, 1;
	shr.u64 	%rd1200, %rd3, 49;
	and.b64  	%rd1201, %rd1200, 1;
	shr.u64 	%rd1202, %rd1443, 49;
	and.b64  	%rd319, %rd1202, 1;
	add.s64 	%rd1203, %rd313, %rd312;
	add.s64 	%rd1204, %rd1203, %rd306;
	add.s64 	%rd1205, %rd1204, %rd318;
	shr.u64 	%rd1206, %rd3, 47;
	and.b64  	%rd1207, %rd1206, 1;
	add.s64 	%rd1208, %rd1205, %rd1207;
	add.s64 	%rd1209, %rd1208, %rd1201;
	add.s64 	%rd1210, %rd1209, %rd307;
	add.s64 	%rd320, %rd1210, %rd319;
	setp.eq.s64 	%p157, %rd320, 3;
	mov.b64 	%rd1494, 281474976710656;
	@%p157 bra 	$L__BB0_113;
	shr.u64 	%rd1211, %rd3, 48;
	and.b64  	%rd1212, %rd1211, 1;
	setp.eq.b64 	%p158, %rd1212, 1;
	setp.eq.s64 	%p159, %rd320, 2;
	selp.b64 	%rd1213, 281474976710656, 0, %p159;
	selp.b64 	%rd1494, %rd1213, 0, %p158;
$L__BB0_113:
	or.b64  	%rd323, %rd1494, %rd317;
	shr.u64 	%rd1215, %rd1439, 50;
	and.b64  	%rd324, %rd1215, 1;
	shr.u64 	%rd1216, %rd3, 50;
	and.b64  	%rd1217, %rd1216, 1;
	shr.u64 	%rd1218, %rd1443, 50;
	and.b64  	%rd325, %rd1218, 1;
	add.s64 	%rd1219, %rd319, %rd318;
	add.s64 	%rd1220, %rd1219, %rd312;
	add.s64 	%rd1221, %rd1220, %rd324;
	shr.u64 	%rd1222, %rd3, 48;
	and.b64  	%rd1223, %rd1222, 1;
	add.s64 	%rd1224, %rd1221, %rd1223;
	add.s64 	%rd1225, %rd1224, %rd1217;
	add.s64 	%rd1226, %rd1225, %rd313;
	add.s64 	%rd326, %rd1226, %rd325;
	setp.eq.s64 	%p160, %rd326, 3;
	mov.b64 	%rd1495, 562949953421312;
	@%p160 bra 	$L__BB0_115;
	shr.u64 	%rd1227, %rd3, 49;
	and.b64  	%rd1228, %rd1227, 1;
	setp.eq.b64 	%p161, %rd1228, 1;
	setp.eq.s64 	%p162, %rd326, 2;
	selp.b64 	%rd1229, 562949953421312, 0, %p162;
	selp.b64 	%rd1495, %rd1229, 0, %p161;
$L__BB0_115:
	or.b64  	%rd329, %rd1495, %rd323;
	shr.u64 	%rd1231, %rd1439, 51;
	and.b64  	%rd330, %rd1231, 1;
	shr.u64 	%rd1232, %rd3, 51;
	and.b64  	%rd1233, %rd1232, 1;
	shr.u64 	%rd1234, %rd1443, 51;
	and.b64  	%rd331, %rd1234, 1;
	add.s64 	%rd1235, %rd325, %rd324;
	add.s64 	%rd1236, %rd1235, %rd318;
	add.s64 	%rd1237, %rd1236, %rd330;
	shr.u64 	%rd1238, %rd3, 49;
	and.b64  	%rd1239, %rd1238, 1;
	add.s64 	%rd1240, %rd1237, %rd1239;
	add.s64 	%rd1241, %rd1240, %rd1233;
	add.s64 	%rd1242, %rd1241, %rd319;
	add.s64 	%rd332, %rd1242, %rd331;
	setp.eq.s64 	%p163, %rd332, 3;
	mov.b64 	%rd1496, 1125899906842624;
	@%p163 bra 	$L__BB0_117;
	shr.u64 	%rd1243, %rd3, 50;
	and.b64  	%rd1244, %rd1243, 1;
	setp.eq.b64 	%p164, %rd1244, 1;
	setp.eq.s64 	%p165, %rd332, 2;
	selp.b64 	%rd1245, 1125899906842624, 0, %p165;
	selp.b64 	%rd1496, %rd1245, 0, %p164;
$L__BB0_117:
	or.b64  	%rd335, %rd1496, %rd329;
	shr.u64 	%rd1247, %rd1439, 52;
	and.b64  	%rd336, %rd1247, 1;
	shr.u64 	%rd1248, %rd3, 52;
	and.b64  	%rd1249, %rd1248, 1;
	shr.u64 	%rd1250, %rd1443, 52;
	and.b64  	%rd337, %rd1250, 1;
	add.s64 	%rd1251, %rd331, %rd330;
	add.s64 	%rd1252, %rd1251, %rd324;
	add.s64 	%rd1253, %rd1252, %rd336;
	shr.u64 	%rd1254, %rd3, 50;
	and.b64  	%rd1255, %rd1254, 1;
	add.s64 	%rd1256, %rd1253, %rd1255;
	add.s64 	%rd1257, %rd1256, %rd1249;
	add.s64 	%rd1258, %rd1257, %rd325;
	add.s64 	%rd338, %rd1258, %rd337;
	setp.eq.s64 	%p166, %rd338, 3;
	mov.b64 	%rd1497, 2251799813685248;
	@%p166 bra 	$L__BB0_119;
	shr.u64 	%rd1259, %rd3, 51;
	and.b64  	%rd1260, %rd1259, 1;
	setp.eq.b64 	%p167, %rd1260, 1;
	setp.eq.s64 	%p168, %rd338, 2;
	selp.b64 	%rd1261, 2251799813685248, 0, %p168;
	selp.b64 	%rd1497, %rd1261, 0, %p167;
$L__BB0_119:
	or.b64  	%rd341, %rd1497, %rd335;
	shr.u64 	%rd1263, %rd1439, 53;
	and.b64  	%rd342, %rd1263, 1;
	shr.u64 	%rd1264, %rd3, 53;
	and.b64  	%rd1265, %rd1264, 1;
	shr.u64 	%rd1266, %rd1443, 53;
	and.b64  	%rd343, %rd1266, 1;
	add.s64 	%rd1267, %rd337, %rd336;
	add.s64 	%rd1268, %rd1267, %rd330;
	add.s64 	%rd1269, %rd1268, %rd342;
	shr.u64 	%rd1270, %rd3, 51;
	and.b64  	%rd1271, %rd1270, 1;
	add.s64 	%rd1272, %rd1269, %rd1271;
	add.s64 	%rd1273, %rd1272, %rd1265;
	add.s64 	%rd1274, %rd1273, %rd331;
	add.s64 	%rd344, %rd1274, %rd343;
	setp.eq.s64 	%p169, %rd344, 3;
	mov.b64 	%rd1498, 4503599627370496;
	@%p169 bra 	$L__BB0_121;
	shr.u64 	%rd1275, %rd3, 52;
	and.b64  	%rd1276, %rd1275, 1;
	setp.eq.b64 	%p170, %rd1276, 1;
	setp.eq.s64 	%p171, %rd344, 2;
	selp.b64 	%rd1277, 4503599627370496, 0, %p171;
	selp.b64 	%rd1498, %rd1277, 0, %p170;
$L__BB0_121:
	or.b64  	%rd347, %rd1498, %rd341;
	shr.u64 	%rd1279, %rd1439, 54;
	and.b64  	%rd348, %rd1279, 1;
	shr.u64 	%rd1280, %rd3, 54;
	and.b64  	%rd1281, %rd1280, 1;
	shr.u64 	%rd1282, %rd1443, 54;
	and.b64  	%rd349, %rd1282, 1;
	add.s64 	%rd1283, %rd343, %rd342;
	add.s64 	%rd1284, %rd1283, %rd336;
	add.s64 	%rd1285, %rd1284, %rd348;
	shr.u64 	%rd1286, %rd3, 52;
	and.b64  	%rd1287, %rd1286, 1;
	add.s64 	%rd1288, %rd1285, %rd1287;
	add.s64 	%rd1289, %rd1288, %rd1281;
	add.s64 	%rd1290, %rd1289, %rd337;
	add.s64 	%rd350, %rd1290, %rd349;
	setp.eq.s64 	%p172, %rd350, 3;
	mov.b64 	%rd1499, 9007199254740992;
	@%p172 bra 	$L__BB0_123;
	shr.u64 	%rd1291, %rd3, 53;
	and.b64  	%rd1292, %rd1291, 1;
	setp.eq.b64 	%p173, %rd1292, 1;
	setp.eq.s64 	%p174, %rd350, 2;
	selp.b64 	%rd1293, 9007199254740992, 0, %p174;
	selp.b64 	%rd1499, %rd1293, 0, %p173;
$L__BB0_123:
	or.b64  	%rd353, %rd1499, %rd347;
	shr.u64 	%rd1295, %rd1439, 55;
	and.b64  	%rd354, %rd1295, 1;
	shr.u64 	%rd1296, %rd3, 55;
	and.b64  	%rd1297, %rd1296, 1;
	shr.u64 	%rd1298, %rd1443, 55;
	and.b64  	%rd355, %rd1298, 1;
	add.s64 	%rd1299, %rd349, %rd348;
	add.s64 	%rd1300, %rd1299, %rd342;
	add.s64 	%rd1301, %rd1300, %rd354;
	shr.u64 	%rd1302, %rd3, 53;
	and.b64  	%rd1303, %rd1302, 1;
	add.s64 	%rd1304, %rd1301, %rd1303;
	add.s64 	%rd1305, %rd1304, %rd1297;
	add.s64 	%rd1306, %rd1305, %rd343;
	add.s64 	%rd356, %rd1306, %rd355;
	setp.eq.s64 	%p175, %rd356, 3;
	mov.b64 	%rd1500, 18014398509481984;
	@%p175 bra 	$L__BB0_125;
	shr.u64 	%rd1307, %rd3, 54;
	and.b64  	%rd1308, %rd1307, 1;
	setp.eq.b64 	%p176, %rd1308, 1;
	setp.eq.s64 	%p177, %rd356, 2;
	selp.b64 	%rd1309, 18014398509481984, 0, %p177;
	selp.b64 	%rd1500, %rd1309, 0, %p176;
$L__BB0_125:
	or.b64  	%rd359, %rd1500, %rd353;
	shr.u64 	%rd1311, %rd1439, 56;
	and.b64  	%rd360, %rd1311, 1;
	shr.u64 	%rd1312, %rd3, 56;
	and.b64  	%rd1313, %rd1312, 1;
	shr.u64 	%rd1314, %rd1443, 56;
	and.b64  	%rd361, %rd1314, 1;
	add.s64 	%rd1315, %rd355, %rd354;
	add.s64 	%rd1316, %rd1315, %rd348;
	add.s64 	%rd1317, %rd1316, %rd360;
	shr.u64 	%rd1318, %rd3, 54;
	and.b64  	%rd1319, %rd1318, 1;
	add.s64 	%rd1320, %rd1317, %rd1319;
	add.s64 	%rd1321, %rd1320, %rd1313;
	add.s64 	%rd1322, %rd1321, %rd349;
	add.s64 	%rd362, %rd1322, %rd361;
	setp.eq.s64 	%p178, %rd362, 3;
	mov.b64 	%rd1501, 36028797018963968;
	@%p178 bra 	$L__BB0_127;
	shr.u64 	%rd1323, %rd3, 55;
	and.b64  	%rd1324, %rd1323, 1;
	setp.eq.b64 	%p179, %rd1324, 1;
	setp.eq.s64 	%p180, %rd362, 2;
	selp.b64 	%rd1325, 36028797018963968, 0, %p180;
	selp.b64 	%rd1501, %rd1325, 0, %p179;
$L__BB0_127:
	or.b64  	%rd365, %rd1501, %rd359;
	shr.u64 	%rd1327, %rd1439, 57;
	and.b64  	%rd366, %rd1327, 1;
	shr.u64 	%rd1328, %rd3, 57;
	and.b64  	%rd1329, %rd1328, 1;
	shr.u64 	%rd1330, %rd1443, 57;
	and.b64  	%rd367, %rd1330, 1;
	add.s64 	%rd1331, %rd361, %rd360;
	add.s64 	%rd1332, %rd1331, %rd354;
	add.s64 	%rd1333, %rd1332, %rd366;
	shr.u64 	%rd1334, %rd3, 55;
	and.b64  	%rd1335, %rd1334, 1;
	add.s64 	%rd1336, %rd1333, %rd1335;
	add.s64 	%rd1337, %rd1336, %rd1329;
	add.s64 	%rd1338, %rd1337, %rd355;
	add.s64 	%rd368, %rd1338, %rd367;
	setp.eq.s64 	%p181, %rd368, 3;
	mov.b64 	%rd1502, 72057594037927936;
	@%p181 bra 	$L__BB0_129;
	shr.u64 	%rd1339, %rd3, 56;
	and.b64  	%rd1340, %rd1339, 1;
	setp.eq.b64 	%p182, %rd1340, 1;
	setp.eq.s64 	%p183, %rd368, 2;
	selp.b64 	%rd1341, 72057594037927936, 0, %p183;
	selp.b64 	%rd1502, %rd1341, 0, %p182;
$L__BB0_129:
	or.b64  	%rd371, %rd1502, %rd365;
	shr.u64 	%rd1343, %rd1439, 58;
	and.b64  	%rd372, %rd1343, 1;
	shr.u64 	%rd1344, %rd3, 58;
	and.b64  	%rd1345, %rd1344, 1;
	shr.u64 	%rd1346, %rd1443, 58;
	and.b64  	%rd373, %rd1346, 1;
	add.s64 	%rd1347, %rd367, %rd366;
	add.s64 	%rd1348, %rd1347, %rd360;
	add.s64 	%rd1349, %rd1348, %rd372;
	shr.u64 	%rd1350, %rd3, 56;
	and.b64  	%rd1351, %rd1350, 1;
	add.s64 	%rd1352, %rd1349, %rd1351;
	add.s64 	%rd1353, %rd1352, %rd1345;
	add.s64 	%rd1354, %rd1353, %rd361;
	add.s64 	%rd374, %rd1354, %rd373;
	setp.eq.s64 	%p184, %rd374, 3;
	mov.b64 	%rd1503, 144115188075855872;
	@%p184 bra 	$L__BB0_131;
	shr.u64 	%rd1355, %rd3, 57;
	and.b64  	%rd1356, %rd1355, 1;
	setp.eq.b64 	%p185, %rd1356, 1;
	setp.eq.s64 	%p186, %rd374, 2;
	selp.b64 	%rd1357, 144115188075855872, 0, %p186;
	selp.b64 	%rd1503, %rd1357, 0, %p185;
$L__BB0_131:
	or.b64  	%rd377, %rd1503, %rd371;
	shr.u64 	%rd1359, %rd1439, 59;
	and.b64  	%rd378, %rd1359, 1;
	shr.u64 	%rd1360, %rd3, 59;
	and.b64  	%rd1361, %rd1360, 1;
	shr.u64 	%rd1362, %rd1443, 59;
	and.b64  	%rd379, %rd1362, 1;
	add.s64 	%rd1363, %rd373, %rd372;
	add.s64 	%rd1364, %rd1363, %rd366;
	add.s64 	%rd1365, %rd1364, %rd378;
	shr.u64 	%rd1366, %rd3, 57;
	and.b64  	%rd1367, %rd1366, 1;
	add.s64 	%rd1368, %rd1365, %rd1367;
	add.s64 	%rd1369, %rd1368, %rd1361;
	add.s64 	%rd1370, %rd1369, %rd367;
	add.s64 	%rd380, %rd1370, %rd379;
	setp.eq.s64 	%p187, %rd380, 3;
	mov.b64 	%rd1504, 288230376151711744;
	@%p187 bra 	$L__BB0_133;
	shr.u64 	%rd1371, %rd3, 58;
	and.b64  	%rd1372, %rd1371, 1;
	setp.eq.b64 	%p188, %rd1372, 1;
	setp.eq.s64 	%p189, %rd380, 2;
	selp.b64 	%rd1373, 288230376151711744, 0, %p189;
	selp.b64 	%rd1504, %rd1373, 0, %p188;
$L__BB0_133:
	or.b64  	%rd383, %rd1504, %rd377;
	shr.u64 	%rd1375, %rd1439, 60;
	and.b64  	%rd384, %rd1375, 1;
	shr.u64 	%rd1376, %rd3, 60;
	and.b64  	%rd385, %rd1376, 1;
	shr.u64 	%rd1377, %rd1443, 60;
	and.b64  	%rd386, %rd1377, 1;
	add.s64 	%rd1378, %rd379, %rd378;
	add.s64 	%rd1379, %rd1378, %rd372;
	add.s64 	%rd1380, %rd1379, %rd384;
	shr.u64 	%rd1381, %rd3, 58;
	and.b64  	%rd1382, %rd1381, 1;
	add.s64 	%rd1383, %rd1380, %rd1382;
	add.s64 	%rd1384, %rd1383, %rd385;
	add.s64 	%rd1385, %rd1384, %rd373;
	add.s64 	%rd387, %rd1385, %rd386;
	setp.eq.s64 	%p190, %rd387, 3;
	mov.b64 	%rd1505, 576460752303423488;
	@%p190 bra 	$L__BB0_135;
	shr.u64 	%rd1386, %rd3, 59;
	and.b64  	%rd1387, %rd1386, 1;
	setp.eq.b64 	%p191, %rd1387, 1;
	setp.eq.s64 	%p192, %rd387, 2;
	selp.b64 	%rd1388, 576460752303423488, 0, %p192;
	selp.b64 	%rd1505, %rd1388, 0, %p191;
$L__BB0_135:
	or.b64  	%rd390, %rd1505, %rd383;
	shr.u64 	%rd1390, %rd1439, 61;
	and.b64  	%rd391, %rd1390, 1;
	shr.u64 	%rd1391, %rd3, 61;
	and.b64  	%rd392, %rd1391, 1;
	shr.u64 	%rd1392, %rd1443, 61;
	and.b64  	%rd393, %rd1392, 1;
	add.s64 	%rd1393, %rd386, %rd384;
	add.s64 	%rd1394, %rd1393, %rd378;
	add.s64 	%rd1395, %rd1394, %rd391;
	shr.u64 	%rd1396, %rd3, 59;
	and.b64  	%rd1397, %rd1396, 1;
	add.s64 	%rd1398, %rd1395, %rd1397;
	add.s64 	%rd1399, %rd1398, %rd392;
	add.s64 	%rd1400, %rd1399, %rd379;
	add.s64 	%rd394, %rd1400, %rd393;
	setp.eq.s64 	%p193, %rd394, 3;
	mov.b64 	%rd1506, 1152921504606846976;
	@%p193 bra 	$L__BB0_137;
	shr.u64 	%rd1401, %rd3, 60;
	and.b64  	%rd1402, %rd1401, 1;
	setp.eq.b64 	%p194, %rd1402, 1;
	setp.eq.s64 	%p195, %rd394, 2;
	selp.b64 	%rd1403, 1152921504606846976, 0, %p195;
	selp.b64 	%rd1506, %rd1403, 0, %p194;
$L__BB0_137:
	or.b64  	%rd397, %rd1506, %rd390;
	add.s64 	%rd1405, %rd393, %rd391;
	add.s64 	%rd1406, %rd1405, %rd384;
	add.s64 	%rd1407, %rd1406, %rd24;
	add.s64 	%rd1408, %rd1407, %rd385;
	shr.u64 	%rd1409, %rd3, 62;
	and.b64  	%rd1410, %rd1409, 1;
	add.s64 	%rd1411, %rd1408, %rd1410;
	add.s64 	%rd1412, %rd1411, %rd386;
	add.s64 	%rd398, %rd1412, %rd26;
	setp.eq.s64 	%p196, %rd398, 3;
	mov.b64 	%rd1507, 2305843009213693952;
	@%p196 bra 	$L__BB0_139;
	shr.u64 	%rd1413, %rd3, 61;
	and.b64  	%rd1414, %rd1413, 1;
	setp.eq.b64 	%p197, %rd1414, 1;
	setp.eq.s64 	%p198, %rd398, 2;
	selp.b64 	%rd1415, 2305843009213693952, 0, %p198;
	selp.b64 	%rd1507, %rd1415, 0, %p197;
$L__BB0_139:
	or.b64  	%rd401, %rd1507, %rd397;
	shr.u64 	%rd1417, %rd3, 63;
	add.s64 	%rd1418, %rd26, %rd24;
	add.s64 	%rd1419, %rd1418, %rd391;
	add.s64 	%rd1420, %rd1419, %rd25;
	add.s64 	%rd1421, %rd1420, %rd392;
	add.s64 	%rd1422, %rd1421, %rd1417;
	add.s64 	%rd1423, %rd1422, %rd393;
	add.s64 	%rd402, %rd1423, %rd27;
	setp.eq.s64 	%p199, %rd402, 3;
	mov.b64 	%rd1508, 4611686018427387904;
	@%p199 bra 	$L__BB0_141;
	setp.eq.b64 	%p200, %rd1410, 1;
	setp.eq.s64 	%p201, %rd402, 2;
	selp.b64 	%rd1426, 4611686018427387904, 0, %p201;
	selp.b64 	%rd1508, %rd1426, 0, %p200;
$L__BB0_141:
	or.b64  	%rd405, %rd1508, %rd401;
	setp.eq.s64 	%p202, %rd28, 3;
	mov.b64 	%rd1509, -9223372036854775808;
	@%p202 bra 	$L__BB0_143;
	and.b64  	%rd1429, %rd1417, 1;
	setp.eq.b64 	%p203, %rd1429, 1;
	setp.eq.s64 	%p204, %rd28, 2;
	selp.b64 	%rd1430, -9223372036854775808, 0, %p204;
	selp.b64 	%rd1509, %rd1430, 0, %p203;
$L__BB0_143:
	ld.param.u64 	%rd1435, [_Z19game_of_life_kernelPKmPmi_param_1];
	or.b64  	%rd1431, %rd1509, %rd405;
	cvta.to.global.u64 	%rd1432, %rd1435;
	mul.wide.s32 	%rd1433, %r5, 8;
	add.s64 	%rd1434, %rd1432, %rd1433;
	st.global.u64 	[%rd1434], %rd1431;
$L__BB0_144:
	ret;

}


// ===== COMPILED SASS (sm_100) =====

	.target	sm_100

	.elftype	@"ET_EXEC"


//--------------------- .note.nv.tkinfo           --------------------------
	.section	.note.nv.tkinfo,"",@"SHT_NOTE"
	.sectionflags	@"SHF_NOTE_NV_TKINFO"
	.tkinfo
        /*0018*/ 	.word	0x00000002
        /*0030*/ 	.string	""
        /*0030*/ 	.string	"ptxas"
        /*0030*/ 	.string	"Cuda compilation tools, release 13.0, V13.0.88"
        /*0030*/ 	.string	"Build cuda_13.0.r13.0/compiler.36424714_0"
        /*0030*/ 	.string	"-arch sm_100 -m 64 "



//--------------------- .note.nv.cuinfo           --------------------------
	.section	.note.nv.cuinfo,"",@"SHT_NOTE"
	.sectionflags	@"SHF_NOTE_NV_CUINFO"
        /*0018*/ 	.short	0x0002
        /*001a*/ 	.short	0x0064
        /*001c*/ 	.short	0x0082
	.zero		2


//--------------------- .nv.info                  --------------------------
	.section	.nv.info,"",@"SHT_CUDA_INFO"
	.align	4


	//----- nvinfo : EIATTR_REGCOUNT
	.align		4
        /*0000*/ 	.byte	0x04, 0x2f
        /*0002*/ 	.short	(.L_1 - .L_0)
	.align		4
.L_0:
        /*0004*/ 	.word	index@(_Z19game_of_life_kernelPKmPmi)
        /*0008*/ 	.word	0x00000020


	//----- nvinfo : EIATTR_FRAME_SIZE
	.align		4
.L_1:
        /*000c*/ 	.byte	0x04, 0x11
        /*000e*/ 	.short	(.L_3 - .L_2)
	.align		4
.L_2:
        /*0010*/ 	.word	index@(_Z19game_of_life_kernelPKmPmi)
        /*0014*/ 	.word	0x00000000


	//----- nvinfo : EIATTR_MIN_STACK_SIZE
	.align		4
.L_3:
        /*0018*/ 	.byte	0x04, 0x12
        /*001a*/ 	.short	(.L_5 - .L_4)
	.align		4
.L_4:
        /*001c*/ 	.word	index@(_Z19game_of_life_kernelPKmPmi)
        /*0020*/ 	.word	0x00000000
.L_5:


//--------------------- .nv.compat                --------------------------
	.section	.nv.compat,"",@"SHT_CUDA_COMPAT_INFO"
	.align	4
        /*0000*/ 	.byte	0x02, 0x09, 0x00, 0x00, 0x02, 0x02, 0x01, 0x00, 0x02, 0x05, 0x05, 0x00, 0x03, 0x07, 0x01, 0x01
        /*0010*/ 	.byte	0x02, 0x03, 0x00, 0x00, 0x02, 0x06, 0x01, 0x00, 0x04, 0x0b, 0x08, 0x00, 0x09, 0x00, 0x00, 0x00
        /*0020*/ 	.byte	0x00, 0x00, 0x00, 0x00


//--------------------- .nv.info._Z19game_of_life_kernelPKmPmi --------------------------
	.section	.nv.info._Z19game_of_life_kernelPKmPmi,"",@"SHT_CUDA_INFO"
	.sectionflags	@""
	.align	4


	//----- nvinfo : EIATTR_CUDA_API_VERSION
	.align		4
        /*0000*/ 	.byte	0x04, 0x37
        /*0002*/ 	.short	(.L_7 - .L_6)
.L_6:
        /*0004*/ 	.word	0x00000082


	//----- nvinfo : EIATTR_KPARAM_INFO
	.align		4
.L_7:
        /*0008*/ 	.byte	0x04, 0x17
        /*000a*/ 	.short	(.L_9 - .L_8)
.L_8:
        /*000c*/ 	.word	0x00000000
        /*0010*/ 	.short	0x0002
        /*0012*/ 	.short	0x0010
        /*0014*/ 	.byte	0x00, 0xf0, 0x11, 0x00


	//----- nvinfo : EIATTR_KPARAM_INFO
	.align		4
.L_9:
        /*0018*/ 	.byte	0x04, 0x17
        /*001a*/ 	.short	(.L_11 - .L_10)
.L_10:
        /*001c*/ 	.word	0x00000000
        /*0020*/ 	.short	0x0001
        /*0022*/ 	.short	0x0008
        /*0024*/ 	.byte	0x00, 0xf5, 0x21, 0x00


	//----- nvinfo : EIATTR_KPARAM_INFO
	.align		4
.L_11:
        /*0028*/ 	.byte	0x04, 0x17
        /*002a*/ 	.short	(.L_13 - .L_12)
.L_12:
        /*002c*/ 	.word	0x00000000
        /*0030*/ 	.short	0x0000
        /*0032*/ 	.short	0x0000
        /*0034*/ 	.byte	0x00, 0xf5, 0x21, 0x00


	//----- nvinfo : EIATTR_SPARSE_MMA_MASK
	.align		4
.L_13:
        /*0038*/ 	.byte	0x03, 0x50
        /*003a*/ 	.short	0x0000


	//----- nvinfo : EIATTR_MAXREG_COUNT
	.align		4
        /*003c*/ 	.byte	0x03, 0x1b
        /*003e*/ 	.short	0x00ff


	//----- nvinfo : EIATTR_MERCURY_ISA_VERSION
	.align		4
        /*0040*/ 	.byte	0x03, 0x5f
        /*0042*/ 	.short	0x0101


	//----- nvinfo : EIATTR_VRC_CTA_INIT_COUNT
	.align		4
        /*0044*/ 	.byte	0x02, 0x4a
	.zero		1
	.zero		1


	//----- nvinfo : EIATTR_EXIT_INSTR_OFFSETS
	.align		4
        /*0048*/ 	.byte	0x04, 0x1c
        /*004a*/ 	.short	(.L_15 - .L_14)


	//   ....[0]....
.L_14:
        /*004c*/ 	.word	0x000000f0


	//   ....[1]....
        /*0050*/ 	.word	0x000066c0


	//----- nvinfo : EIATTR_CRS_STACK_SIZE
	.align		4
.L_15:
        /*0054*/ 	.byte	0x04, 0x1e
        /*0056*/ 	.short	(.L_17 - .L_16)
.L_16:
        /*0058*/ 	.word	0x00000000


	//----- nvinfo : EIATTR_CBANK_PARAM_SIZE
	.align		4
.L_17:
        /*005c*/ 	.byte	0x03, 0x19
        /*005e*/ 	.short	0x0014


	//----- nvinfo : EIATTR_PARAM_CBANK
	.align		4
        /*0060*/ 	.byte	0x04, 0x0a
        /*0062*/ 	.short	(.L_19 - .L_18)
	.align		4
.L_18:
        /*0064*/ 	.word	index@(.nv.constant0._Z19game_of_life_kernelPKmPmi)
        /*0068*/ 	.short	0x0380
        /*006a*/ 	.short	0x0014


	//----- nvinfo : EIATTR_SW_WAR
	.align		4
.L_19:
        /*006c*/ 	.byte	0x04, 0x36
        /*006e*/ 	.short	(.L_21 - .L_20)
.L_20:
        /*0070*/ 	.word	0x00000008
.L_21:


//--------------------- .nv.callgraph             --------------------------
	.section	.nv.callgraph,"",@"SHT_CUDA_CALLGRAPH"
	.align	4
	.sectionentsize	8
	.align		4
        /*0000*/ 	.word	0x00000000
	.align		4
        /*0004*/ 	.word	0xffffffff
	.align		4
        /*0008*/ 	.word	0x00000000
	.align		4
        /*000c*/ 	.word	0xfffffffe
	.align		4
        /*0010*/ 	.word	0x00000000
	.align		4
        /*0014*/ 	.word	0xfffffffd
	.align		4
        /*0018*/ 	.word	0x00000000
	.align		4
        /*001c*/ 	.word	0xfffffffc


//--------------------- .text._Z19game_of_life_kernelPKmPmi --------------------------
	.section	.text._Z19game_of_life_kernelPKmPmi,"ax",@progbits
	.align	128
        .global         _Z19game_of_life_kernelPKmPmi
        .type           _Z19game_of_life_kernelPKmPmi,@function
        .size           _Z19game_of_life_kernelPKmPmi,(.L_x_5 - _Z19game_of_life_kernelPKmPmi)
        .other          _Z19game_of_life_kernelPKmPmi,@"STO_CUDA_ENTRY STV_DEFAULT"
_Z19game_of_life_kernelPKmPmi:
.text._Z19game_of_life_kernelPKmPmi:
[----:B------:R-:W-:Y:S01]  /*0000*/  LDC R1, c[0x0][0x37c] ;  /* 0x0000df00ff017b82 */ /* 0x000fe20000000800 */
[----:B------:R-:W0:Y:S07]  /*0010*/  S2R R3, SR_TID.X ;  /* 0x0000000000037919 */ /* 0x000e2e0000002100 */
[----:B------:R-:W1:Y:S01]  /*0020*/  LDC R7, c[0x0][0x390] ;  /* 0x0000e400ff077b82 */ /* 0x000e620000000800 */
[----:B------:R-:W2:Y:S07]  /*0030*/  S2R R5, SR_TID.Y ;  /* 0x0000000000057919 */ /* 0x000eae0000002200 */
[----:B------:R-:W0:Y:S08]  /*0040*/  S2UR UR4, SR_CTAID.X ;  /* 0x00000000000479c3 */ /* 0x000e300000002500 */
[----:B------:R-:W0:Y:S08]  /*0050*/  LDC R12, c[0x0][0x360] ;  /* 0x0000d800ff0c7b82 */ /* 0x000e300000000800 */
[----:B------:R-:W2:Y:S01]  /*0060*/  S2UR UR5, SR_CTAID.Y ;  /* 0x00000000000579c3 */ /* 0x000ea20000002600 */
[----:B-1----:R-:W-:-:S04]  /*0070*/  SHF.R.S32.HI R0, RZ, 0x1f, R7 ;  /* 0x0000001fff007819 */ /* 0x002fc80000011407 */
[----:B------:R-:W-:-:S03]  /*0080*/  LEA.HI R0, R0, R7, RZ, 0x6 ;  /* 0x0000000700007211 */ /* 0x000fc600078f30ff */
[----:B------:R-:W2:Y:S01]  /*0090*/  LDC R6, c[0x0][0x364] ;  /* 0x0000d900ff067b82 */ /* 0x000ea20000000800 */
[----:B------:R-:W-:Y:S01]  /*00a0*/  SHF.R.S32.HI R19, RZ, 0x6, R0 ;  /* 0x00000006ff137819 */ /* 0x000fe20000011400 */
[----:B0-----:R-:W-:-:S05]  /*00b0*/  IMAD R12, R12, UR4, R3 ;  /* 0x000000040c0c7c24 */ /* 0x001fca000f8e0203 */
[----:B------:R-:W-:Y:S01]  /*00c0*/  ISETP.GE.AND P0, PT, R12, R19, PT ;  /* 0x000000130c00720c */ /* 0x000fe20003f06270 */
[----:B--2---:R-:W-:-:S05]  /*00d0*/  IMAD R6, R6, UR5, R5 ;  /* 0x0000000506067c24 */ /* 0x004fca000f8e0205 */
[----:B------:R-:W-:-:S13]  /*00e0*/  ISETP.GE.OR P0, PT, R6, R7, P0 ;  /* 0x000000070600720c */ /* 0x000fda0000706670 */
[----:B------:R-:W-:Y:S05]  /*00f0*/  @P0 EXIT ;  /* 0x000000000000094d */ /* 0x000fea0003800000 */
[----:B------:R-:W0:Y:S01]  /*0100*/  LDC.64 R2, c[0x0][0x380] ;  /* 0x0000e000ff027b82 */ /* 0x000e220000000a00 */
[----:B------:R-:W1:Y:S01]  /*0110*/  LDCU.64 UR10, c[0x0][0x358] ;  /* 0x00006b00ff0a77ac */ /* 0x000e620008000a00 */
[C---:B------:R-:W-:Y:S01]  /*0120*/  VIADD R5, R19.reuse, 0xffffffff ;  /* 0xffffffff13057836 */ /* 0x040fe20000000000 */
[----:B------:R-:W-:Y:S01]  /*0130*/  ISETP.GE.AND P0, PT, R12, 0x1, PT ;  /* 0x000000010c00780c */ /* 0x000fe20003f06270 */
[----:B------:R-:W-:-:S03]  /*0140*/  IMAD R9, R19, R6, RZ ;  /* 0x0000000613097224 */ /* 0x000fc600078e02ff */
[C---:B------:R-:W-:Y:S01]  /*0150*/  ISETP.GE.AND P4, PT, R12.reuse, R5, PT ;  /* 0x000000050c00720c */ /* 0x040fe20003f86270 */
[----:B------:R-:W-:-:S04]  /*0160*/  IMAD.IADD R8, R12, 0x1, R9 ;  /* 0x000000010c087824 */ /* 0x000fc800078e0209 */
[----:B0-----:R-:W-:-:S05]  /*0170*/  IMAD.WIDE R10, R8, 0x8, R2 ;  /* 0x00000008080a7825 */ /* 0x001fca00078e0202 */
[----:B-1----:R0:W5:Y:S04]  /*0180*/  @P0 LDG.E R14, desc[UR10][R10.64+-0x4] ;  /* 0xfffffc0a0a0e0981 */ /* 0x002168000c1e1900 */
[----:B------:R0:W5:Y:S04]  /*0190*/  @!P4 LDG.E R0, desc[UR10][R10.64+0x8] ;  /* 0x0000080a0a00c981 */ /* 0x000168000c1e1900 */
[----:B------:R0:W5:Y:S01]  /*01a0*/  LDG.E.64 R4, desc[UR10][R10.64] ;  /* 0x0000000a0a047981 */ /* 0x000162000c1e1b00 */
[C---:B------:R-:W-:Y:S01]  /*01b0*/  ISETP.NE.AND P1, PT, R6.reuse, RZ, PT ;  /* 0x000000ff0600720c */ /* 0x040fe20003f25270 */
[----:B------:R-:W-:Y:S01]  /*01c0*/  VIADD R7, R7, 0xffffffff ;  /* 0xffffffff07077836 */ /* 0x000fe20000000000 */
[----:B------:R-:W-:Y:S01]  /*01d0*/  UMOV UR7, URZ ;  /* 0x000000ff00077c82 */ /* 0x000fe20008000000 */
[----:B------:R-:W-:Y:S01]  /*01e0*/  UMOV UR6, URZ ;  /* 0x000000ff00067c82 */ /* 0x000fe20008000000 */
[----:B------:R-:W-:Y:S01]  /*01f0*/  UMOV UR5, URZ ;  /* 0x000000ff00057c82 */ /* 0x000fe20008000000 */
[----:B------:R-:W-:Y:S01]  /*0200*/  BSSY.RECONVERGENT B0, `(.L_x_0) ;  /* 0x000000c000007945 */ /* 0x000fe20003800200 */
[----:B------:R-:W-:Y:S01]  /*0210*/  ISETP.GE.U32.AND P2, PT, R6, R7, PT ;  /* 0x000000070600720c */ /* 0x000fe20003f46070 */
[----:B------:R-:W-:Y:S01]  /*0220*/  IMAD.MOV.U32 R13, RZ, RZ, RZ ;  /* 0x000000ffff0d7224 */ /* 0x000fe200078e00ff */
[----:B------:R-:W-:Y:S01]  /*0230*/  CS2R R6, SRZ ;  /* 0x0000000000067805 */ /* 0x000fe2000001ff00 */
[----:B------:R-:W-:-:S04]  /*0240*/  IMAD.MOV.U32 R15, RZ, RZ, RZ ;  /* 0x000000ffff0f7224 */ /* 0x000fc800078e00ff */
[----:B0-----:R-:W-:Y:S06]  /*0250*/  @!P1 BRA `(.L_x_1) ;  /* 0x0000000000189947 */ /* 0x001fec0003800000 */
[----:B------:R-:W-:-:S05]  /*0260*/  IADD3 R9, PT, PT, R12, R9, -R19 ;  /* 0x000000090c097210 */ /* 0x000fca0007ffe813 */
[----:B------:R-:W-:-:S05]  /*0270*/  IMAD.WIDE R2, R9, 0x8, R2 ;  /* 0x0000000809027825 */ /* 0x000fca00078e0202 */
[----:B------:R-:W2:Y:S04]  /*0280*/  @!P4 LDG.E R9, desc[UR10][R2.64+0x8] ;  /* 0x0000080a0209c981 */ /* 0x000ea8000c1e1900 */
[----:B------:R0:W5:Y:S04]  /*0290*/  @P0 LDG.E R13, desc[UR10][R2.64+-0x4] ;  /* 0xfffffc0a020d0981 */ /* 0x000168000c1e1900 */
[----:B------:R0:W5:Y:S02]  /*02a0*/  LDG.E.64 R6, desc[UR10][R2.64] ;  /* 0x0000000a02067981 */ /* 0x000164000c1e1b00 */
[----:B0-2---:R-:W-:-:S07]  /*02b0*/  @!P4 LOP3.LUT R15, R9, 0x1, RZ, 0xc0, !PT ;  /* 0x00000001090fc812 */ /* 0x005fce00078ec0ff */
.L_x_1:
[----:B------:R-:W-:Y:S05]  /*02c0*/  BSYNC.RECONVERGENT B0 ;  /* 0x0000000000007941 */ /* 0x000fea0003800200 */
.L_x_0:
[----:B------:R-:W-:Y:S01]  /*02d0*/  UMOV UR4, URZ ;  /* 0x000000ff00047c82 */ /* 0x000fe20008000000 */
[----:B------:R-:W-:Y:S01]  /*02e0*/  BSSY.RECONVERGENT B0, `(.L_x_2) ;  /* 0x000000b000007945 */ /* 0x000fe20003800200 */
[----:B------:R-:W-:Y:S01]  /*02f0*/  IMAD.MOV.U32 R17, RZ, RZ, RZ ;  /* 0x000000ffff117224 */ /* 0x000fe200078e00ff */
[----:B------:R-:W-:Y:S01]  /*0300*/  CS2R R2, SRZ ;  /* 0x0000000000027805 */ /* 0x000fe2000001ff00 */
[----:B------:R-:W-:Y:S02]  /*0310*/  IMAD.MOV.U32 R12, RZ, RZ, RZ ;  /* 0x000000ffff0c7224 */ /* 0x000fe400078e00ff */
[----:B------:R-:W-:Y:S01]  /*0320*/  IMAD.MOV.U32 R9, RZ, RZ, RZ ;  /* 0x000000ffff097224 */ /* 0x000fe200078e00ff */
[----:B------:R-:W-:Y:S06]  /*0330*/  @P2 BRA `(.L_x_3) ;  /* 0x0000000000142947 */ /* 0x000fec0003800000 */
[----:B------:R-:W-:-:S05]  /*0340*/  IMAD.WIDE R10, R19, 0x8, R10 ;  /* 0x00000008130a7825 */ /* 0x000fca00078e020a */
[----:B------:R-:W2:Y:S04]  /*0350*/  @!P4 LDG.E R16, desc[UR10][R10.64+0x8] ;  /* 0x0000080a0a10c981 */ /* 0x000ea8000c1e1900 */
[----:B------:R0:W5:Y:S04]  /*0360*/  @P0 LDG.E R12, desc[UR10][R10.64+-0x4] ;  /* 0xfffffc0a0a0c0981 */ /* 0x000168000c1e1900 */
[----:B------:R0:W5:Y:S02]  /*0370*/  LDG.E.64 R2, desc[UR10][R10.64] ;  /* 0x0000000a0a027981 */ /* 0x000164000c1e1b00 */
[----:B0-2---:R-:W-:-:S07]  /*0380*/  @!P4 LOP3.LUT R9, R16, 0x1, RZ, 0xc0, !PT ;  /* 0x000000011009c812 */ /* 0x005fce00078ec0ff */
.L_x_3:
[----:B------:R-:W-:Y:S05]  /*0390*/  BSYNC.RECONVERGENT B0 ;  /* 0x0000000000007941 */ /* 0x000fea0003800200 */
.L_x_2:
[----:B-----5:R-:W-:Y:S01]  /*03a0*/  SHF.R.U64 R18, R6, 0x1, R7 ;  /* 0x0000000106127819 */ /* 0x020fe20000001207 */
[----:B------:R-:W-:Y:S01]  /*03b0*/  UMOV UR12, URZ ;  /* 0x000000ff000c7c82 */ /* 0x000fe20008000000 */
[----:B------:R-:W-:Y:S01]  /*03c0*/  SHF.R.U64 R21, R2, 0x1, R3 ;  /* 0x0000000102157819 */ /* 0x000fe20000001203 */
[----:B------:R-:W-:Y:S01]  /*03d0*/  UMOV UR9, URZ ;  /* 0x000000ff00097c82 */ /* 0x000fe20008000000 */
[----:B------:R-:W-:Y:S01]  /*03e0*/  SHF.R.U64 R16, R4, 0x1, R5 ;  /* 0x0000000104107819 */ /* 0x000fe20000001205 */
[----:B------:R-:W-:Y:S01]  /*03f0*/  UMOV UR8, URZ ;  /* 0x000000ff00087c82 */ /* 0x000fe20008000000 */
[----:B------:R-:W-:Y:S01]  /*0400*/  LOP3.LUT R27, R6, 0x1, RZ, 0xc0, !PT ;  /* 0x00000001061b7812 */ /* 0x000fe200078ec0ff */
[----:B------:R-:W-:Y:S01]  /*0410*/  ULOP3.LUT UR12, UR8, UR9, UR12, 0xfe, !UPT ;  /* 0x00000009080c7292 */ /* 0x000fe2000f8efe0c */
[----:B------:R-:W-:Y:S02]  /*0420*/  LOP3.LUT R18, R18, 0x1, RZ, 0xc0, !PT ;  /* 0x0000000112127812 */ /* 0x000fe400078ec0ff */
[----:B------:R-:W-:Y:S01]  /*0430*/  LOP3.LUT R21, R21, 0x1, RZ, 0xc0, !PT ;  /* 0x0000000115157812 */ /* 0x000fe200078ec0ff */
[----:B------:R-:W-:Y:S01]  /*0440*/  ULOP3.LUT UR12, UR8, UR9, UR12, 0xfe, !UPT ;  /* 0x00000009080c7292 */ /* 0x000fe2000f8efe0c */
[----:B------:R-:W-:-:S02]  /*0450*/  SHF.R.U64 R10, R6, 0x2, R7 ;  /* 0x00000002060a7819 */ /* 0x000fc40000001207 */
[----:B------:R-:W-:Y:S01]  /*0460*/  @P0 SHF.R.U32.HI R17, RZ, 0x1f, R14 ;  /* 0x0000001fff110819 */ /* 0x000fe2000001160e */
[----:B------:R-:W-:Y:S01]  /*0470*/  ULOP3.LUT UR12, UR8, UR9, UR12, 0xfe, !UPT ;  /* 0x00000009080c7292 */ /* 0x000fe2000f8efe0c */
[----:B------:R-:W-:Y:S02]  /*0480*/  LOP3.LUT R16, R16, 0x1, RZ, 0xc0, !PT ;  /* 0x0000000110107812 */ /* 0x000fe400078ec0ff */
[----:B------:R-:W-:Y:S01]  /*0490*/  IADD3 R20, P0, P2, R27, R21, R18 ;  /* 0x000000151b147210 */ /* 0x000fe20007a1e012 */
[----:B------:R-:W-:Y:S01]  /*04a0*/  ULOP3.LUT UR12, UR8, UR9, UR12, 0xfe, !UPT ;  /* 0x00000009080c7292 */ /* 0x000fe2000f8efe0c */
[C---:B------:R-:W-:Y:S02]  /*04b0*/  LOP3.LUT R11, R4.reuse, 0x1, RZ, 0xc0, !PT ;  /* 0x00000001040b7812 */ /* 0x040fe400078ec0ff */
[----:B------:R-:W-:Y:S01]  /*04c0*/  SHF.R.U64 R14, R4, 0x2, R5 ;  /* 0x00000002040e7819 */ /* 0x000fe20000001205 */
[----:B------:R-:W-:Y:S01]  /*04d0*/  ULOP3.LUT UR12, UR8, UR9, UR12, 0xfe, !UPT ;  /* 0x00000009080c7292 */ /* 0x000fe2000f8efe0c */
[----:B------:R-:W-:-:S02]  /*04e0*/  LOP3.LUT R10, R10, 0x1, RZ, 0xc0, !PT ;  /* 0x000000010a0a7812 */ /* 0x000fc400078ec0ff */
[----:B------:R-:W-:Y:S01]  /*04f0*/  IADD3 R27, P1, P5, R27, R17, R16 ;  /* 0x000000111b1b7210 */ /* 0x000fe20007d3e010 */
[----:B------:R-:W-:Y:S01]  /*0500*/  ULOP3.LUT UR12, UR8, UR9, UR12, 0xfe, !UPT ;  /* 0x00000009080c7292 */ /* 0x000fe2000f8efe0c */
[----:B------:R-:W-:Y:S02]  /*0510*/  IADD3.X R23, PT, PT, RZ, RZ, RZ, P0, P2 ;  /* 0x000000ffff177210 */ /* 0x000fe400007e44ff */
[----:B------:R-:W-:Y:S01]  /*0520*/  LOP3.LUT R17, R14, 0x1, RZ, 0xc0, !PT ;  /* 0x000000010e117812 */ /* 0x000fe200078ec0ff */
[----:B------:R-:W-:Y:S01]  /*0530*/  ULOP3.LUT UR12, UR8, UR9, UR12, 0xfe, !UPT ;  /* 0x00000009080c7292 */ /* 0x000fe2000f8efe0c */
[----:B------:R-:W-:Y:S02]  /*0540*/  IADD3 R20, P0, P2, R11, R20, R10 ;  /* 0x000000140b147210 */ /* 0x000fe40007a1e00a */
[C---:B------:R-:W-:Y:S01]  /*0550*/  LOP3.LUT R14, R2.reuse, 0x1, RZ, 0xc0, !PT ;  /* 0x00000001020e7812 */ /* 0x040fe200078ec0ff */
[----:B------:R-:W-:Y:S01]  /*0560*/  ULOP3.LUT UR12, UR8, UR9, UR12, 0xfe, !UPT ;  /* 0x00000009080c7292 */ /* 0x000fe2000f8efe0c */
[----:B------:R-:W-:-:S02]  /*0570*/  SHF.R.U64 R19, R2, 0x2, R3 ;  /* 0x0000000202137819 */ /* 0x000fc40000001203 */
[----:B------:R-:W-:Y:S01]  /*0580*/  IADD3.X R23, PT, PT, RZ, R23, RZ, P0, P2 ;  /* 0x00000017ff177210 */ /* 0x000fe200007e44ff */
[----:B------:R-:W-:Y:S01]  /*0590*/  ULOP3.LUT UR12, UR8, UR9, UR12, 0xfe, !UPT ;  /* 0x00000009080c7292 */ /* 0x000fe2000f8efe0c */
[----:B------:R-:W-:Y:S02]  /*05a0*/  IADD3 R20, P0, P6, R14, R20, R17 ;  /* 0x000000140e147210 */ /* 0x000fe40007e1e011 */
[----:B------:R-:W-:Y:S01]  /*05b0*/  SHF.R.U32.HI R22, RZ, 0x1f, R13 ;  /* 0x0000001fff167819 */ /* 0x000fe2000001160d */
[----:B------:R-:W-:Y:S01]  /*05c0*/  ULOP3.LUT UR12, UR8, UR9, UR12, 0xfe, !UPT ;  /* 0x00000009080c7292 */ /* 0x000fe2000f8efe0c */
[----:B------:R-:W-:Y:S02]  /*05d0*/  LOP3.LUT R19, R19, 0x1, RZ, 0xc0, !PT ;  /* 0x0000000113137812 */ /* 0x000fe400078ec0ff */
[----:B------:R-:W-:Y:S01]  /*05e0*/  SHF.R.U64 R13, R6, 0x3, R7 ;  /* 0x00000003060d7819 */ /* 0x000fe20000001207 */
[----:B------:R-:W-:Y:S01]  /*05f0*/  ULOP3.LUT UR12, UR8, UR9, UR12, 0xfe, !UPT ;  /* 0x00000009080c7292 */ /* 0x000fe2000f8efe0c */
[----:B------:R-:W-:-:S02]  /*0600*/  IADD3.X R23, PT, PT, RZ, R23, RZ, P0, P6 ;  /* 0x00000017ff177210 */ /* 0x000fc400007ec4ff */
[C---:B------:R-:W-:Y:S01]  /*0610*/  IADD3 R25, P0, P6, R18.reuse, R19, R10 ;  /* 0x0000001312197210 */ /* 0x040fe20007e1e00a */
[----:B------:R-:W-:Y:S01]  /*0620*/  ULOP3.LUT UR12, UR8, UR9, UR12, 0xfe, !UPT ;  /* 0x00000009080c7292 */ /* 0x000fe2000f8efe0c */
[----:B------:R-:W-:Y:S02]  /*0630*/  IADD3 R27, P3, P2, R18, R27, R22 ;  /* 0x0000001b121b7210 */ /* 0x000fe40007a7e016 */
[----:B------:R-:W-:Y:S01]  /*0640*/  LOP3.LUT R13, R13, 0x1, RZ, 0xc0, !PT ;  /* 0x000000010d0d7812 */ /* 0x000fe200078ec0ff */
[----:B------:R-:W-:Y:S01]  /*0650*/  ULOP3.LUT UR12, UR8, UR9, UR12, 0xfe, !UPT ;  /* 0x00000009080c7292 */ /* 0x000fe2000f8efe0c */
[----:B------:R-:W-:Y:S02]  /*0660*/  SHF.R.U64 R18, R4, 0x3, R5 ;  /* 0x0000000304127819 */ /* 0x000fe40000001205 */
[----:B------:R-:W-:Y:S01]  /*0670*/  IADD3.X R22, PT, PT, RZ, RZ, RZ, P0, P6 ;  /* 0x000000ffff167210 */ /* 0x000fe200007ec4ff */
[----:B------:R-:W-:Y:S01]  /*0680*/  ULOP3.LUT UR12, UR8, UR9, UR12, 0xfe, !UPT ;  /* 0x00000009080c7292 */ /* 0x000fe2000f8efe0c */
[----:B------:R-:W-:-:S02]  /*0690*/  IADD3 R25, P0, P6, R16, R25, R13 ;  /* 0x0000001910197210 */ /* 0x000fc40007e1e00d */
[----:B------:R-:W-:Y:S01]  /*06a0*/  LOP3.LUT R18, R18, 0x1, RZ, 0xc0, !PT ;  /* 0x0000000112127812 */ /* 0x000fe200078ec0ff */
[----:B------:R-:W-:Y:S01]  /*06b0*/  ULOP3.LUT UR8, UR8, UR9, UR12, 0xfe, !UPT ;  /* 0x0000000908087292 */ /* 0x000fe2000f8efe0c */
[----:B------:R-:W-:Y:S02]  /*06c0*/  IADD3.X R22, PT, PT, RZ, R22, RZ, P0, P6 ;  /* 0x00000016ff167210 */ /* 0x000fe400007ec4ff */
[----:B------:R-:W-:Y:S02]  /*06d0*/  IADD3 R25, P0, P6, R21, R25, R18 ;  /* 0x0000001915197210 */ /* 0x000fe40007e1e012 */
[----:B------:R-:W-:Y:S02]  /*06e0*/  SHF.R.U32.HI R12, RZ, 0x1f, R12 ;  /* 0x0000001fff0c7819 */ /* 0x000fe4000001160c */
[----:B------:R-:W-:Y:S02]  /*06f0*/  IADD3.X R22, PT, PT, RZ, R22, RZ, P0, P6 ;  /* 0x00000016ff167210 */ /* 0x000fe400007ec4ff */
[----:B------:R-:W-:-:S02]  /*0700*/  IADD3 R20, P0, PT, R20, R19, RZ ;  /* 0x0000001314147210 */ /* 0x000fc40007f1e0ff */
[----:B------:R-:W-:-:S03]  /*0710*/  SHF.R.U64 R29, R4, 0xf, R5 ;  /* 0x0000000f041d7819 */ /* 0x000fc60000001205 */
[----:B------:R-:W-:Y:S01]  /*0720*/  IMAD.X R24, RZ, RZ, R23, P0 ;  /* 0x000000ffff187224 */ /* 0x000fe200000e0617 */
[----:B------:R-:W-:Y:S02]  /*0730*/  ISETP.NE.U32.AND P0, PT, R20, 0x3, PT ;  /* 0x000000031400780c */ /* 0x000fe40003f05070 */
[----:B------:R-:W-:Y:S02]  /*0740*/  IADD3.X R23, PT, PT, RZ, UR7, RZ, P1, P5 ;  /* 0x00000007ff177c10 */ /* 0x000fe40008fea4ff */
[----:B------:R-:W-:Y:S02]  /*0750*/  ISETP.NE.AND.EX P0, PT, R24, RZ, PT, P0 ;  /* 0x000000ff1800720c */ /* 0x000fe40003f05300 */
[----:B------:R-:W-:Y:S01]  /*0760*/  IADD3 R14, P5, P6, R12, R27, R14 ;  /* 0x0000001b0c0e7210 */ /* 0x000fe20007ebe00e */
[----:B------:R-:W-:Y:S01]  /*0770*/  IMAD.MOV.U32 R12, RZ, RZ, RZ ;  /* 0x000000ffff0c7224 */ /* 0x000fe200078e00ff */
[----:B------:R-:W-:Y:S01]  /*0780*/  @!P4 LOP3.LUT R12, R0, 0x1, RZ, 0xc0, !PT ;  /* 0x00000001000cc812 */ /* 0x000fe200078ec0ff */
[----:B------:R-:W-:Y:S01]  /*0790*/  IMAD.MOV.U32 R0, RZ, RZ, 0x2 ;  /* 0x00000002ff007424 */ /* 0x000fe200078e00ff */
[----:B------:R-:W-:-:S02]  /*07a0*/  IADD3.X R23, PT, PT, RZ, R23, RZ, P3, P2 ;  /* 0x00000017ff177210 */ /* 0x000fc40001fe44ff */
[----:B------:R-:W-:-:S05]  /*07b0*/  LOP3.LUT R29, R29, 0x1, RZ, 0xc0, !PT ;  /* 0x000000011d1d7812 */ /* 0x000fca00078ec0ff */
[----:B------:R-:W-:Y:S02]  /*07c0*/  @P0 ISETP.NE.U32.AND P1, PT, R20, 0x2, PT ;  /* 0x000000021400080c */ /* 0x000fe40003f25070 */
[----:B------:R-:W-:Y:S02]  /*07d0*/  SHF.R.U64 R20, R2, 0x3, R3 ;  /* 0x0000000302147819 */ /* 0x000fe40000001203 */
[----:B------:R-:W-:Y:S02]  /*07e0*/  @P0 ISETP.NE.AND.EX P1, PT, R24, RZ, PT, P1 ;  /* 0x000000ff1800020c */ /* 0x000fe40003f25310 */
[----:B------:R-:W-:Y:S02]  /*07f0*/  LOP3.LUT R20, R20, 0x1, RZ, 0xc0, !PT ;  /* 0x0000000114147812 */ /* 0x000fe400078ec0ff */
[----:B------:R-:W-:Y:S02]  /*0800*/  @P0 SEL R26, RZ, 0x2, P1 ;  /* 0x00000002ff1a0807 */ /* 0x000fe40000800000 */
[----:B------:R-:W-:-:S02]  /*0810*/  IADD3 R24, P4, PT, R25, R20, RZ ;  /* 0x0000001419187210 */ /* 0x000fc40007f9e0ff */
[----:B------:R-:W-:Y:S02]  /*0820*/  @P0 ISETP.NE.U32.AND P1, PT, R16, 0x1, PT ;  /* 0x000000011000080c */ /* 0x000fe40003f25070 */
[----:B------:R-:W-:Y:S01]  /*0830*/  SHF.R.U64 R16, R4, 0x4, R5 ;  /* 0x0000000404107819 */ /* 0x000fe20000001205 */
[----:B------:R-:W-:Y:S01]  /*0840*/  IMAD.X R25, RZ, RZ, R22, P4 ;  /* 0x000000ffff197224 */ /* 0x000fe200020e0616 */
[----:B------:R-:W-:Y:S02]  /*0850*/  @P0 ISETP.NE.U32.AND.EX P1, PT, RZ, RZ, PT, P1 ;  /* 0x000000ffff00020c */ /* 0x000fe40003f25110 */
[----:B------:R-:W-:Y:S02]  /*0860*/  ISETP.NE.U32.AND P4, PT, R24, 0x3, PT ;  /* 0x000000031800780c */ /* 0x000fe40003f85070 */
[----:B------:R-:W-:Y:S02]  /*0870*/  SHF.R.U64 R22, R6, 0x4, R7 ;  /* 0x0000000406167819 */ /* 0x000fe40000001207 */
[----:B------:R-:W-:-:S02]  /*0880*/  @P0 SEL R0, R26, RZ, !P1 ;  /* 0x000000ff1a000207 */ /* 0x000fc40004800000 */
[----:B------:R-:W-:Y:S02]  /*0890*/  ISETP.NE.AND.EX P4, PT, R25, RZ, PT, P4 ;  /* 0x000000ff1900720c */ /* 0x000fe40003f85340 */
[----:B------:R-:W-:Y:S02]  /*08a0*/  LOP3.LUT R22, R22, 0x1, RZ, 0xc0, !PT ;  /* 0x0000000116167812 */ /* 0x000fe400078ec0ff */
[----:B------:R-:W-:Y:S02]  /*08b0*/  IADD3 R26, P2, P3, R10, R20, R13 ;  /* 0x000000140a1a7210 */ /* 0x000fe40007b5e00d */
[----:B------:R-:W-:Y:S02]  /*08c0*/  IADD3.X R10, PT, PT, RZ, R23, RZ, P5, P6 ;  /* 0x00000017ff0a7210 */ /* 0x000fe40002fec4ff */
[----:B------:R-:W-:Y:S02]  /*08d0*/  LOP3.LUT R16, R16, 0x1, RZ, 0xc0, !PT ;  /* 0x0000000110107812 */ /* 0x000fe400078ec0ff */
[----:B------:R-:W-:-:S02]  /*08e0*/  IADD3 R26, P1, P5, R17, R26, R22 ;  /* 0x0000001a111a7210 */ /* 0x000fc40007d3e016 */
[----:B------:R-:W-:Y:S02]  /*08f0*/  IADD3 R21, P0, PT, R14, R21, RZ ;  /* 0x000000150e157210 */ /* 0x000fe40007f1e0ff */
[----:B------:R-:W-:Y:S02]  /*0900*/  IADD3.X R14, PT, PT, RZ, RZ, RZ, P2, P3 ;  /* 0x000000ffff0e7210 */ /* 0x000fe400017e64ff */
[----:B------:R-:W-:Y:S01]  /*0910*/  SHF.R.U64 R23, R2, 0x4, R3 ;  /* 0x0000000402177819 */ /* 0x000fe20000001203 */
[----:B------:R-:W-:Y:S01]  /*0920*/  IMAD.X R10, RZ, RZ, R10, P0 ;  /* 0x000000ffff0a7224 */ /* 0x000fe200000e060a */
[----:B------:R-:W-:Y:S02]  /*0930*/  IADD3 R26, P2, P3, R19, R26, R16 ;  /* 0x0000001a131a7210 */ /* 0x000fe40007b5e010 */
[----:B------:R-:W-:Y:S01]  /*0940*/  IADD3.X R19, PT, PT, RZ, R14, RZ, P1, P5 ;  /* 0x0000000eff137210 */ /* 0x000fe20000fea4ff */
[----:B------:R-:W-:Y:S01]  /*0950*/  IMAD.MOV.U32 R14, RZ, RZ, 0x4 ;  /* 0x00000004ff0e7424 */ /* 0x000fe200078e00ff */
[----:B------:R-:W-:-:S02]  /*0960*/  LOP3.LUT R23, R23, 0x1, RZ, 0xc0, !PT ;  /* 0x0000000117177812 */ /* 0x000fc400078ec0ff */
[----:B------:R-:W-:Y:S02]  /*0970*/  @P4 ISETP.NE.U32.AND P1, PT, R17, 0x1, PT ;  /* 0x000000011100480c */ /* 0x000fe40003f25070 */
[----:B------:R-:W-:Y:S02]  /*0980*/  @P4 ISETP.NE.U32.AND P6, PT, R24, 0x2, PT ;  /* 0x000000021800480c */ /* 0x000fe40003fc5070 */
[----:B------:R-:W-:Y:S02]  /*0990*/  IADD3.X R17, PT, PT, RZ, R19, RZ, P2, P3 ;  /* 0x00000013ff117210 */ /* 0x000fe400017e64ff */
[----:B------:R-:W-:Y:S02]  /*09a0*/  IADD3 R24, P2, PT, R26, R23, RZ ;  /* 0x000000171a187210 */ /* 0x000fe40007f5e0ff */
[----:B------:R-:W-:Y:S02]  /*09b0*/  ISETP.NE.U32.AND P0, PT, R21, 0x3, PT ;  /* 0x000000031500780c */ /* 0x000fe40003f05070 */
[----:B------:R-:W-:Y:S01]  /*09c0*/  ISETP.NE.U32.AND P5, PT, R24, 0x3, PT ;  /* 0x000000031800780c */ /* 0x000fe20003fa5070 */
[----:B------:R-:W-:Y:S01]  /*09d0*/  IMAD.X R17, RZ, RZ, R17, P2 ;  /* 0x000000ffff117224 */ /* 0x000fe200010e0611 */
[----:B------:R-:W-:-:S02]  /*09e0*/  ISETP.NE.AND.EX P0, PT, R10, RZ, PT, P0 ;  /* 0x000000ff0a00720c */ /* 0x000fc40003f05300 */
[----:B------:R-:W-:Y:S02]  /*09f0*/  @P4 ISETP.NE.AND.EX P6, PT, R25, RZ, PT, P6 ;  /* 0x000000ff1900420c */ /* 0x000fe40003fc5360 */
[----:B------:R-:W-:Y:S02]  /*0a00*/  SHF.R.U64 R19, R6, 0x5, R7 ;  /* 0x0000000506137819 */ /* 0x000fe40000001207 */
[----:B------:R-:W-:Y:S02]  /*0a10*/  ISETP.NE.AND.EX P5, PT, R17, RZ, PT, P5 ;  /* 0x000000ff1100720c */ /* 0x000fe40003fa5350 */
[----:B------:R-:W-:Y:S02]  /*0a20*/  IADD3 R25, P2, P3, R13, R23, R22 ;  /* 0x000000170d197210 */ /* 0x000fe40007b5e016 */
[----:B------:R-:W-:Y:S02]  /*0a30*/  @P4 ISETP.NE.U32.AND.EX P1, PT, RZ, RZ, PT, P1 ;  /* 0x000000ffff00420c */ /* 0x000fe40003f25110 */
[----:B------:R-:W-:-:S02]  /*0a40*/  @P4 SEL R26, RZ, 0x4, P6 ;  /* 0x00000004ff1a4807 */ /* 0x000fc40003000000 */
[----:B------:R-:W-:Y:S02]  /*0a50*/  LOP3.LUT R19, R19, 0x1, RZ, 0xc0, !PT ;  /* 0x0000000113137812 */ /* 0x000fe400078ec0ff */
[----:B------:R-:W-:Y:S02]  /*0a60*/  SHF.R.U64 R13, R4, 0x5, R5 ;  /* 0x00000005040d7819 */ /* 0x000fe40000001205 */
[----:B------:R-:W-:Y:S02]  /*0a70*/  @P4 SEL R14, R26, RZ, !P1 ;  /* 0x000000ff1a0e4207 */ /* 0x000fe40004800000 */
[----:B------:R-:W-:Y:S02]  /*0a80*/  LOP3.LUT R13, R13, 0x1, RZ, 0xc0, !PT ;  /* 0x000000010d0d7812 */ /* 0x000fe400078ec0ff */
[----:B------:R-:W-:Y:S02]  /*0a90*/  IADD3 R25, P4, P6, R18, R25, R19 ;  /* 0x0000001912197210 */ /* 0x000fe40007e9e013 */
[----:B------:R-:W-:-:S02]  /*0aa0*/  IADD3.X R26, PT, PT, RZ, RZ, RZ, P2, P3 ;  /* 0x000000ffff1a7210 */ /* 0x000fc400017e64ff */
[----:B------:R-:W-:Y:S02]  /*0ab0*/  @P0 ISETP.NE.U32.AND P2, PT, R21, 0x2, PT ;  /* 0x000000021500080c */ /* 0x000fe40003f45070 */
[----:B------:R-:W-:Y:S02]  /*0ac0*/  SHF.R.U64 R21, R2, 0x5, R3 ;  /* 0x0000000502157819 */ /* 0x000fe40000001203 */
[----:B------:R-:W-:Y:S02]  /*0ad0*/  IADD3 R25, P1, P3, R20, R25, R13 ;  /* 0x0000001914197210 */ /* 0x000fe40007b3e00d */
[----:B------:R-:W-:Y:S02]  /*0ae0*/  IADD3.X R20, PT, PT, RZ, R26, RZ, P4, P6 ;  /* 0x0000001aff147210 */ /* 0x000fe400027ec4ff */
[----:B------:R-:W-:Y:S02]  /*0af0*/  @P5 ISETP.NE.U32.AND P6, PT, R24, 0x2, PT ;  /* 0x000000021800580c */ /* 0x000fe40003fc5070 */
[----:B------:R-:W-:-:S02]  /*0b00*/  LOP3.LUT R24, R21, 0x1, RZ, 0xc0, !PT ;  /* 0x0000000115187812 */ /* 0x000fc400078ec0ff */
[----:B------:R-:W-:Y:S02]  /*0b10*/  SHF.R.U64 R21, R6, 0x6, R7 ;  /* 0x0000000606157819 */ /* 0x000fe40000001207 */
[----:B------:R-:W-:Y:S02]  /*0b20*/  @P5 ISETP.NE.U32.AND P4, PT, R18, 0x1, PT ;  /* 0x000000011200580c */ /* 0x000fe40003f85070 */
[----:B------:R-:W-:Y:S02]  /*0b30*/  IADD3.X R18, PT, PT, RZ, R20, RZ, P1, P3 ;  /* 0x00000014ff127210 */ /* 0x000fe40000fe64ff */
[----:B------:R-:W-:Y:S02]  /*0b40*/  IADD3 R22, P1, P3, R22, R24, R19 ;  /* 0x0000001816167210 */ /* 0x000fe40007b3e013 */
[----:B------:R-:W-:Y:S02]  /*0b50*/  LOP3.LUT R21, R21, 0x1, RZ, 0xc0, !PT ;  /* 0x0000000115157812 */ /* 0x000fe400078ec0ff */
[----:B------:R-:W-:-:S02]  /*0b60*/  SHF.R.U64 R20, R4, 0x6, R5 ;  /* 0x0000000604147819 */ /* 0x000fc40000001205 */
[----:B------:R-:W-:Y:S02]  /*0b70*/  IADD3.X R26, PT, PT, RZ, RZ, RZ, P1, P3 ;  /* 0x000000ffff1a7210 */ /* 0x000fe40000fe64ff */
[----:B------:R-:W-:Y:S02]  /*0b80*/  IADD3 R22, P1, P3, R16, R22, R21 ;  /* 0x0000001610167210 */ /* 0x000fe40007b3e015 */
[----:B------:R-:W-:Y:S02]  /*0b90*/  LOP3.LUT R20, R20, 0x1, RZ, 0xc0, !PT ;  /* 0x0000000114147812 */ /* 0x000fe400078ec0ff */
[----:B------:R-:W-:Y:S02]  /*0ba0*/  IADD3.X R26, PT, PT, RZ, R26, RZ, P1, P3 ;  /* 0x0000001aff1a7210 */ /* 0x000fe40000fe64ff */
[----:B------:R-:W-:Y:S02]  /*0bb0*/  IADD3 R23, P1, P3, R23, R22, R20 ;  /* 0x0000001617177210 */ /* 0x000fe40007b3e014 */
[----:B------:R-:W-:-:S02]  /*0bc0*/  SHF.R.U64 R22, R2, 0x6, R3 ;  /* 0x0000000602167819 */ /* 0x000fc40000001203 */
[----:B------:R-:W-:Y:S02]  /*0bd0*/  IADD3.X R26, PT, PT, RZ, R26, RZ, P1, P3 ;  /* 0x0000001aff1a7210 */ /* 0x000fe40000fe64ff */
[----:B------:R-:W-:Y:S02]  /*0be0*/  IADD3 R25, P1, PT, R25, R24, RZ ;  /* 0x0000001819197210 */ /* 0x000fe40007f3e0ff */
[----:B------:R-:W-:Y:S02]  /*0bf0*/  LOP3.LUT R22, R22, 0x1, RZ, 0xc0, !PT ;  /* 0x0000000116167812 */ /* 0x000fe400078ec0ff */
[----:B------:R-:W-:Y:S01]  /*0c00*/  @P5 ISETP.NE.AND.EX P6, PT, R17, RZ, PT, P6 ;  /* 0x000000ff1100520c */ /* 0x000fe20003fc5360 */
[----:B------:R-:W-:Y:S01]  /*0c10*/  IMAD.X R18, RZ, RZ, R18, P1 ;  /* 0x000000ffff127224 */ /* 0x000fe200008e0612 */
[----:B------:R-:W-:Y:S01]  /*0c20*/  ISETP.NE.U32.AND P1, PT, R25, 0x3, PT ;  /* 0x000000031900780c */ /* 0x000fe20003f25070 */
[----:B------:R-:W-:Y:S01]  /*0c30*/  IMAD.MOV.U32 R17, RZ, RZ, 0x8 ;  /* 0x00000008ff117424 */ /* 0x000fe200078e00ff */
[----:B------:R-:W-:-:S02]  /*0c40*/  IADD3 R27, P3, PT, R23, R22, RZ ;  /* 0x00000016171b7210 */ /* 0x000fc40007f7e0ff */
[----:B------:R-:W-:Y:S02]  /*0c50*/  ISETP.NE.AND.EX P1, PT, R18, RZ, PT, P1 ;  /* 0x000000ff1200720c */ /* 0x000fe40003f25310 */
[----:B------:R-:W-:Y:S01]  /*0c60*/  @P5 ISETP.NE.U32.AND.EX P4, PT, RZ, RZ, PT, P4 ;  /* 0x000000ffff00520c */ /* 0x000fe20003f85140 */
[----:B------:R-:W-:Y:S01]  /*0c70*/  IMAD.X R23, RZ, RZ, R26, P3 ;  /* 0x000000ffff177224 */ /* 0x000fe200018e061a */
[----:B------:R-:W-:Y:S02]  /*0c80*/  ISETP.NE.U32.AND P3, PT, R27, 0x3, PT ;  /* 0x000000031b00780c */ /* 0x000fe40003f65070 */
[----:B------:R-:W-:Y:S02]  /*0c90*/  @P5 SEL R26, RZ, 0x8, P6 ;  /* 0x00000008ff1a5807 */ /* 0x000fe40003000000 */
[----:B------:R-:W-:Y:S02]  /*0ca0*/  ISETP.NE.AND.EX P3, PT, R23, RZ, PT, P3 ;  /* 0x000000ff1700720c */ /* 0x000fe40003f65330 */
[----:B------:R-:W-:-:S02]  /*0cb0*/  @P5 SEL R17, R26, RZ, !P4 ;  /* 0x000000ff1a115207 */ /* 0x000fc40006000000 */
[----:B------:R-:W-:Y:S02]  /*0cc0*/  SHF.R.U64 R26, R6, 0x7, R7 ;  /* 0x00000007061a7819 */ /* 0x000fe40000001207 */
[----:B------:R-:W-:Y:S02]  /*0cd0*/  @P1 ISETP.NE.U32.AND P6, PT, R25, 0x2, PT ;  /* 0x000000021900180c */ /* 0x000fe40003fc5070 */
[----:B------:R-:W-:Y:S02]  /*0ce0*/  @P1 ISETP.NE.U32.AND P4, PT, R16, 0x1, PT ;  /* 0x000000011000180c */ /* 0x000fe40003f85070 */
[----:B------:R-:W-:Y:S01]  /*0cf0*/  @P1 ISETP.NE.AND.EX P6, PT, R18, RZ, PT, P6 ;  /* 0x000000ff1200120c */ /* 0x000fe20003fc5360 */
[----:B------:R-:W-:Y:S01]  /*0d00*/  IMAD.MOV.U32 R18, RZ, RZ, 0x10 ;  /* 0x00000010ff127424 */ /* 0x000fe200078e00ff */
[----:B------:R-:W-:Y:S02]  /*0d10*/  @P1 ISETP.NE.U32.AND.EX P4, PT, RZ, RZ, PT, P4 ;  /* 0x000000ffff00120c */ /* 0x000fe40003f85140 */
[----:B------:R-:W-:-:S02]  /*0d20*/  @P1 SEL R16, RZ, 0x10, P6 ;  /* 0x00000010ff101807 */ /* 0x000fc40003000000 */
[----:B------:R-:W-:Y:S02]  /*0d30*/  @P3 ISETP.NE.U32.AND P5, PT, R27, 0x2, PT ;  /* 0x000000021b00380c */ /* 0x000fe40003fa5070 */
[----:B------:R-:W-:Y:S02]  /*0d40*/  @P1 SEL R18, R16, RZ, !P4 ;  /* 0x000000ff10121207 */ /* 0x000fe40006000000 */
[----:B------:R-:W-:Y:S02]  /*0d50*/  IADD3 R19, P1, P4, R19, R22, R21 ;  /* 0x0000001613137210 */ /* 0x000fe40007c3e015 */
[----:B------:R-:W-:Y:S02]  /*0d60*/  LOP3.LUT R26, R26, 0x1, RZ, 0xc0, !PT ;  /* 0x000000011a1a7812 */ /* 0x000fe400078ec0ff */
[----:B------:R-:W-:Y:S02]  /*0d70*/  SHF.R.U64 R27, R4, 0x7, R5 ;  /* 0x00000007041b7819 */ /* 0x000fe40000001205 */
[----:B------:R-:W-:-:S02]  /*0d80*/  IADD3.X R16, PT, PT, RZ, RZ, RZ, P1, P4 ;  /* 0x000000ffff107210 */ /* 0x000fc40000fe84ff */
[----:B------:R-:W-:Y:S02]  /*0d90*/  IADD3 R19, P1, P4, R13, R19, R26 ;  /* 0x000000130d137210 */ /* 0x000fe40007c3e01a */
[----:B------:R-:W-:Y:S02]  /*0da0*/  LOP3.LUT R27, R27, 0x1, RZ, 0xc0, !PT ;  /* 0x000000011b1b7812 */ /* 0x000fe400078ec0ff */
[----:B------:R-:W-:Y:S02]  /*0db0*/  IADD3.X R16, PT, PT, RZ, R16, RZ, P1, P4 ;  /* 0x00000010ff107210 */ /* 0x000fe40000fe84ff */
[----:B------:R-:W-:Y:S02]  /*0dc0*/  IADD3 R19, P1, P4, R24, R19, R27 ;  /* 0x0000001318137210 */ /* 0x000fe40007c3e01b */
[----:B------:R-:W-:Y:S02]  /*0dd0*/  SHF.R.U64 R24, R2, 0x7, R3 ;  /* 0x0000000702187819 */ /* 0x000fe40000001203 */
[----:B------:R-:W-:-:S02]  /*0de0*/  IADD3.X R16, PT, PT, RZ, R16, RZ, P1, P4 ;  /* 0x00000010ff107210 */ /* 0x000fc40000fe84ff */
[----:B------:R-:W-:Y:S02]  /*0df0*/  LOP3.LUT R24, R24, 0x1, RZ, 0xc0, !PT ;  /* 0x0000000118187812 */ /* 0x000fe400078ec0ff */
[----:B------:R-:W-:Y:S02]  /*0e00*/  @P3 ISETP.NE.U32.AND P4, PT, R13, 0x1, PT ;  /* 0x000000010d00380c */ /* 0x000fe40003f85070 */
[----:B------:R-:W-:Y:S02]  /*0e10*/  IADD3 R19, P1, PT, R19, R24, RZ ;  /* 0x0000001813137210 */ /* 0x000fe40007f3e0ff */
[----:B------:R-:W-:Y:S02]  /*0e20*/  @P3 ISETP.NE.AND.EX P5, PT, R23, RZ, PT, P5 ;  /* 0x000000ff1700320c */ /* 0x000fe40003fa5350 */
[----:B------:R-:W-:Y:S01]  /*0e30*/  @P3 ISETP.NE.U32.AND.EX P4, PT, RZ, RZ, PT, P4 ;  /* 0x000000ffff00320c */ /* 0x000fe20003f85140 */
[----:B------:R-:W-:Y:S01]  /*0e40*/  IMAD.X R16, RZ, RZ, R16, P1 ;  /* 0x000000ffff107224 */ /* 0x000fe200008e0610 */
[----:B------:R-:W-:-:S02]  /*0e50*/  ISETP.NE.U32.AND P1, PT, R19, 0x3, PT ;  /* 0x000000031300780c */ /* 0x000fc40003f25070 */
[----:B------:R-:W-:Y:S02]  /*0e60*/  @P3 SEL R13, RZ, 0x20, P5 ;  /* 0x00000020ff0d3807 */ /* 0x000fe40002800000 */
[----:B------:R-:W-:Y:S02]  /*0e70*/  ISETP.NE.AND.EX P1, PT, R16, RZ, PT, P1 ;  /* 0x000000ff1000720c */ /* 0x000fe40003f25310 */
[----:B------:R-:W-:Y:S01]  /*0e80*/  @P0 ISETP.NE.AND.EX P2, PT, R10, RZ, PT, P2 ;  /* 0x000000ff0a00020c */ /* 0x000fe20003f45320 */
[----:B------:R-:W-:-:S10]  /*0e90*/  IMAD.MOV.U32 R10, RZ, RZ, 0x100 ;  /* 0x00000100ff0a7424 */ /* 0x000fd400078e00ff */
[----:B------:R-:W-:Y:S02]  /*0ea0*/  @P1 ISETP.NE.U32.AND P6, PT, R19, 0x2, PT ;  /* 0x000000021300180c */ /* 0x000fe40003fc5070 */
[----:B------:R-:W-:Y:S02]  /*0eb0*/  SHF.R.U64 R19, R6, 0x8, R7 ;  /* 0x0000000806137819 */ /* 0x000fe40000001207 */
[----:B------:R-:W-:Y:S01]  /*0ec0*/  @P1 ISETP.NE.AND.EX P6, PT, R16, RZ, PT, P6 ;  /* 0x000000ff1000120c */ /* 0x000fe20003fc5360 */
[----:B------:R-:W-:Y:S01]  /*0ed0*/  IMAD.MOV.U32 R16, RZ, RZ, 0x20 ;  /* 0x00000020ff107424 */ /* 0x000fe200078e00ff */
[----:B------:R-:W-:Y:S02]  /*0ee0*/  @P3 SEL R16, R13, RZ, !P4 ;  /* 0x000000ff0d103207 */ /* 0x000fe40006000000 */
[----:B------:R-:W-:Y:S02]  /*0ef0*/  IADD3 R13, P3, P4, R21, R24, R26 ;  /* 0x00000018150d7210 */ /* 0x000fe40007c7e01a */
[----:B------:R-:W-:-:S02]  /*0f00*/  LOP3.LUT R21, R19, 0x1, RZ, 0xc0, !PT ;  /* 0x0000000113157812 */ /* 0x000fc400078ec0ff */
[----:B------:R-:W-:Y:S02]  /*0f10*/  SHF.R.U64 R19, R4, 0x8, R5 ;  /* 0x0000000804137819 */ /* 0x000fe40000001205 */
[----:B------:R-:W-:Y:S02]  /*0f20*/  IADD3.X R23, PT, PT, RZ, RZ, RZ, P3, P4 ;  /* 0x000000ffff177210 */ /* 0x000fe40001fe84ff */
[----:B------:R-:W-:Y:S02]  /*0f30*/  IADD3 R13, P3, P4, R20, R13, R21 ;  /* 0x0000000d140d7210 */ /* 0x000fe40007c7e015 */
[----:B------:R-:W-:Y:S02]  /*0f40*/  LOP3.LUT R19, R19, 0x1, RZ, 0xc0, !PT ;  /* 0x0000000113137812 */ /* 0x000fe400078ec0ff */
[----:B------:R-:W-:Y:S02]  /*0f50*/  IADD3.X R23, PT, PT, RZ, R23, RZ, P3, P4 ;  /* 0x00000017ff177210 */ /* 0x000fe40001fe84ff */
[----:B------:R-:W-:-:S02]  /*0f60*/  IADD3 R13, P3, P4, R22, R13, R19 ;  /* 0x0000000d160d7210 */ /* 0x000fc40007c7e013 */
[----:B------:R-:W-:Y:S02]  /*0f70*/  SHF.R.U64 R22, R2, 0x8, R3 ;  /* 0x0000000802167819 */ /* 0x000fe40000001203 */
[----:B------:R-:W-:Y:S02]  /*0f80*/  IADD3.X R23, PT, PT, RZ, R23, RZ, P3, P4 ;  /* 0x00000017ff177210 */ /* 0x000fe40001fe84ff */
[----:B------:R-:W-:Y:S02]  /*0f90*/  LOP3.LUT R22, R22, 0x1, RZ, 0xc0, !PT ;  /* 0x0000000116167812 */ /* 0x000fe400078ec0ff */
[----:B------:R-:W-:Y:S02]  /*0fa0*/  @P1 ISETP.NE.U32.AND P4, PT, R20, 0x1, PT ;  /* 0x000000011400180c */ /* 0x000fe40003f85070 */
[----:B------:R-:W-:Y:S02]  /*0fb0*/  IADD3 R13, P3, PT, R13, R22, RZ ;  /* 0x000000160d0d7210 */ /* 0x000fe40007f7e0ff */
[----:B------:R-:W-:-:S02]  /*0fc0*/  @P1 SEL R25, RZ, 0x40, P6 ;  /* 0x00000040ff191807 */ /* 0x000fc40003000000 */
[----:B------:R-:W-:Y:S01]  /*0fd0*/  @P1 ISETP.NE.U32.AND.EX P4, PT, RZ, RZ, PT, P4 ;  /* 0x000000ffff00120c */ /* 0x000fe20003f85140 */
[----:B------:R-:W-:Y:S01]  /*0fe0*/  IMAD.X R23, RZ, RZ, R23, P3 ;  /* 0x000000ffff177224 */ /* 0x000fe200018e0617 */
[----:B------:R-:W-:Y:S02]  /*0ff0*/  ISETP.NE.U32.AND P3, PT, R13, 0x3, PT ;  /* 0x000000030d00780c */ /* 0x000fe40003f65070 */
[----:B------:R-:W-:Y:S02]  /*1000*/  SHF.R.U64 R20, R6, 0x9, R7 ;  /* 0x0000000906147819 */ /* 0x000fe40000001207 */
[----:B------:R-:W-:Y:S02]  /*1010*/  ISETP.NE.AND.EX P3, PT, R23, RZ, PT, P3 ;  /* 0x000000ff1700720c */ /* 0x000fe40003f65330 */
[----:B------:R-:W-:Y:S02]  /*1020*/  @P0 ISETP.EQ.U32.AND P6, PT, R11, 0x1, PT ;  /* 0x000000010b00080c */ /* 0x000fe40003fc2070 */
[----:B------:R-:W-:-:S02]  /*1030*/  LOP3.LUT R20, R20, 0x1, RZ, 0xc0, !PT ;  /* 0x0000000114147812 */ /* 0x000fc400078ec0ff */
[----:B------:R-:W-:-:S07]  /*1040*/  @P0 ISETP.EQ.U32.AND.EX P2, PT, RZ, RZ, !P2, P6 ;  /* 0x000000ffff00020c */ /* 0x000fce0005742160 */
[----:B------:R-:W-:Y:S01]  /*1050*/  @P3 ISETP.NE.U32.AND P5, PT, R13, 0x2, PT ;  /* 0x000000020d00380c */ /* 0x000fe20003fa5070 */
[----:B------:R-:W-:Y:S01]  /*1060*/  IMAD.MOV.U32 R13, RZ, RZ, 0x40 ;  /* 0x00000040ff0d7424 */ /* 0x000fe200078e00ff */
[----:B------:R-:W-:Y:S02]  /*1070*/  @P1 SEL R13, R25, RZ, !P4 ;  /* 0x000000ff190d1207 */ /* 0x000fe40006000000 */
[----:B------:R-:W-:Y:S02]  /*1080*/  IADD3 R11, P1, P4, R26, R22, R21 ;  /* 0x000000161a0b7210 */ /* 0x000fe40007c3e015 */
[----:B------:R-:W-:Y:S02]  /*1090*/  SHF.R.U64 R25, R4, 0x9, R5 ;  /* 0x0000000904197819 */ /* 0x000fe40000001205 */
[----:B------:R-:W-:Y:S02]  /*10a0*/  IADD3.X R26, PT, PT, RZ, RZ, RZ, P1, P4 ;  /* 0x000000ffff1a7210 */ /* 0x000fe40000fe84ff */
[----:B------:R-:W-:-:S02]  /*10b0*/  IADD3 R11, P1, P4, R27, R11, R20 ;  /* 0x0000000b1b0b7210 */ /* 0x000fc40007c3e014 */
[----:B------:R-:W-:Y:S02]  /*10c0*/  @P3 ISETP.NE.AND.EX P5, PT, R23, RZ, PT, P5 ;  /* 0x000000ff1700320c */ /* 0x000fe40003fa5350 */
[----:B------:R-:W-:Y:S02]  /*10d0*/  LOP3.LUT R25, R25, 0x1, RZ, 0xc0, !PT ;  /* 0x0000000119197812 */ /* 0x000fe400078ec0ff */
[----:B------:R-:W-:Y:S02]  /*10e0*/  SHF.R.U64 R23, R2, 0x9, R3 ;  /* 0x0000000902177819 */ /* 0x000fe40000001203 */
[----:B------:R-:W-:Y:S02]  /*10f0*/  IADD3.X R26, PT, PT, RZ, R26, RZ, P1, P4 ;  /* 0x0000001aff1a7210 */ /* 0x000fe40000fe84ff */
[----:B------:R-:W-:Y:S02]  /*1100*/  IADD3 R24, P1, P4, R24, R11, R25 ;  /* 0x0000000b18187210 */ /* 0x000fe40007c3e019 */
[----:B------:R-:W-:-:S02]  /*1110*/  LOP3.LUT R23, R23, 0x1, RZ, 0xc0, !PT ;  /* 0x0000000117177812 */ /* 0x000fc400078ec0ff */
[----:B------:R-:W-:Y:S02]  /*1120*/  IADD3.X R11, PT, PT, RZ, R26, RZ, P1, P4 ;  /* 0x0000001aff0b7210 */ /* 0x000fe40000fe84ff */
[----:B------:R-:W-:Y:S02]  /*1130*/  IADD3 R24, P1, PT, R24, R23, RZ ;  /* 0x0000001718187210 */ /* 0x000fe40007f3e0ff */
[----:B------:R-:W-:Y:S01]  /*1140*/  @P3 ISETP.NE.U32.AND P4, PT, R27, 0x1, PT ;  /* 0x000000011b00380c */ /* 0x000fe20003f85070 */
[----:B------:R-:W-:Y:S01]  /*1150*/  IMAD.MOV.U32 R27, RZ, RZ, 0x1 ;  /* 0x00000001ff1b7424 */ /* 0x000fe200078e00ff */
[----:B------:R-:W-:Y:S01]  /*1160*/  @P3 SEL R26, RZ, 0x80, P5 ;  /* 0x00000080ff1a3807 */ /* 0x000fe20002800000 */
[----:B------:R-:W-:Y:S01]  /*1170*/  IMAD.X R11, RZ, RZ, R11, P1 ;  /* 0x000000ffff0b7224 */ /* 0x000fe200008e060b */
[----:B------:R-:W-:Y:S02]  /*1180*/  ISETP.NE.U32.AND P1, PT, R24, 0x3, PT ;  /* 0x000000031800780c */ /* 0x000fe40003f25070 */
[----:B------:R-:W-:-:S02]  /*1190*/  @P3 ISETP.NE.U32.AND.EX P4, PT, RZ, RZ, PT, P4 ;  /* 0x000000ffff00320c */ /* 0x000fc40003f85140 */
[----:B------:R-:W-:Y:S02]  /*11a0*/  ISETP.NE.AND.EX P1, PT, R11, RZ, PT, P1 ;  /* 0x000000ff0b00720c */ /* 0x000fe40003f25310 */
[----:B------:R-:W-:-:S04]  /*11b0*/  @P0 SEL R27, RZ, 0x1, !P2 ;  /* 0x00000001ff1b0807 */ /* 0x000fc80005000000 */
[----:B------:R-:W-:-:S04]  /*11c0*/  LOP3.LUT R27, R0, R27, RZ, 0xfc, !PT ;  /* 0x0000001b001b7212 */ /* 0x000fc800078efcff */
[----:B------:R-:W-:Y:S02]  /*11d0*/  LOP3.LUT R28, R14, R27, RZ, 0xfc, !PT ;  /* 0x0000001b0e1c7212 */ /* 0x000fe400078efcff */
[--C-:B------:R-:W-:Y:S02]  /*11e0*/  SHF.R.U64 R27, R6, 0xe, R7.reuse ;  /* 0x0000000e061b7819 */ /* 0x100fe40000001207 */
[----:B------:R-:W-:Y:S02]  /*11f0*/  @P1 ISETP.NE.U32.AND P5, PT, R24, 0x2, PT ;  /* 0x000000021800180c */ /* 0x000fe40003fa5070 */
[----:B------:R-:W-:Y:S02]  /*1200*/  SHF.R.U64 R24, R6, 0xa, R7 ;  /* 0x0000000a06187819 */ /* 0x000fe40000001207 */
[----:B------:R-:W-:Y:S01]  /*1210*/  @P1 ISETP.NE.AND.EX P5, PT, R11, RZ, PT, P5 ;  /* 0x000000ff0b00120c */ /* 0x000fe20003fa5350 */
[----:B------:R-:W-:Y:S01]  /*1220*/  IMAD.MOV.U32 R11, RZ, RZ, 0x80 ;  /* 0x00000080ff0b7424 */ /* 0x000fe200078e00ff */
[----:B------:R-:W-:-:S02]  /*1230*/  @P3 SEL R11, R26, RZ, !P4 ;  /* 0x000000ff1a0b3207 */ /* 0x000fc40006000000 */
[----:B------:R-:W-:Y:S02]  /*1240*/  @P1 ISETP.NE.U32.AND P3, PT, R19, 0x1, PT ;  /* 0x000000011300180c */ /* 0x000fe40003f65070 */
[----:B------:R-:W-:Y:S02]  /*1250*/  @P1 SEL R26, RZ, 0x100, P5 ;  /* 0x00000100ff1a1807 */ /* 0x000fe40002800000 */
[----:B------:R-:W-:Y:S02]  /*1260*/  @P1 ISETP.NE.U32.AND.EX P3, PT, RZ, RZ, PT, P3 ;  /* 0x000000ffff00120c */ /* 0x000fe40003f65130 */
[----:B------:R-:W-:Y:S02]  /*1270*/  LOP3.LUT R24, R24, 0x1, RZ, 0xc0, !PT ;  /* 0x0000000118187812 */ /* 0x000fe400078ec0ff */
[----:B------:R-:W-:Y:S02]  /*1280*/  IADD3 R21, P5, P4, R21, R23, R20 ;  /* 0x0000001715157210 */ /* 0x000fe40007cbe014 */
[----:B------:R-:W-:-:S02]  /*1290*/  @P1 SEL R10, R26, RZ, !P3 ;  /* 0x000000ff1a0a1207 */ /* 0x000fc40005800000 */
[----:B------:R-:W-:Y:S02]  /*12a0*/  IADD3 R19, P1, P3, R19, R21, R24 ;  /* 0x0000001513137210 */ /* 0x000fe40007b3e018 */
[----:B------:R-:W-:Y:S02]  /*12b0*/  SHF.R.U64 R21, R4, 0xa, R5 ;  /* 0x0000000a04157819 */ /* 0x000fe40000001205 */
[----:B------:R-:W-:Y:S02]  /*12c0*/  IADD3.X R0, PT, PT, RZ, RZ, RZ, P5, P4 ;  /* 0x000000ffff007210 */ /* 0x000fe40002fe84ff */
[----:B------:R-:W-:Y:S02]  /*12d0*/  LOP3.LUT R21, R21, 0x1, RZ, 0xc0, !PT ;  /* 0x0000000115157812 */ /* 0x000fe400078ec0ff */
[----:B------:R-:W-:Y:S02]  /*12e0*/  IADD3.X R0, PT, PT, RZ, R0, RZ, P1, P3 ;  /* 0x00000000ff007210 */ /* 0x000fe40000fe64ff */
[----:B------:R-:W-:-:S02]  /*12f0*/  IADD3 R22, P0, P2, R22, R19, R21 ;  /* 0x0000001316167210 */ /* 0x000fc40007a1e015 */
[----:B------:R-:W-:Y:S02]  /*1300*/  SHF.R.U64 R19, R2, 0xa, R3 ;  /* 0x0000000a02137819 */ /* 0x000fe40000001203 */
[----:B------:R-:W-:Y:S02]  /*1310*/  IADD3.X R0, PT, PT, RZ, R0, RZ, P0, P2 ;  /* 0x00000000ff007210 */ /* 0x000fe400007e44ff */
[----:B------:R-:W-:Y:S02]  /*1320*/  LOP3.LUT R19, R19, 0x1, RZ, 0xc0, !PT ;  /* 0x0000000113137812 */ /* 0x000fe400078ec0ff */
[----:B------:R-:W-:Y:S02]  /*1330*/  SHF.R.U64 R26, R4, 0xb, R5 ;  /* 0x0000000b041a7819 */ /* 0x000fe40000001205 */
[----:B------:R-:W-:Y:S02]  /*1340*/  IADD3 R22, P0, PT, R22, R19, RZ ;  /* 0x0000001316167210 */ /* 0x000fe40007f1e0ff */
[----:B------:R-:W-:-:S02]  /*1350*/  LOP3.LUT R26, R26, 0x1, RZ, 0xc0, !PT ;  /* 0x000000011a1a7812 */ /* 0x000fc400078ec0ff */
[----:B------:R-:W-:Y:S01]  /*1360*/  LOP3.LUT R27, R27, 0x1, RZ, 0xc0, !PT ;  /* 0x000000011b1b7812 */ /* 0x000fe200078ec0ff */
[----:B------:R-:W-:Y:S01]  /*1370*/  IMAD.X R0, RZ, RZ, R0, P0 ;  /* 0x000000ffff007224 */ /* 0x000fe200000e0600 */
[----:B------:R-:W-:-:S04]  /*1380*/  ISETP.NE.U32.AND P0, PT, R22, 0x3, PT ;  /* 0x000000031600780c */ /* 0x000fc80003f05070 */
[----:B------:R-:W-:-:S13]  /*1390*/  ISETP.NE.AND.EX P0, PT, R0, RZ, PT, P0 ;  /* 0x000000ff0000720c */ /* 0x000fda0003f05300 */
[----:B------:R-:W-:Y:S02]  /*13a0*/  @P0 ISETP.NE.U32.AND P2, PT, R22, 0x2, PT ;  /* 0x000000021600080c */ /* 0x000fe40003f45070 */
[----:B------:R-:W-:Y:S02]  /*13b0*/  @P0 ISETP.NE.U32.AND P1, PT, R25, 0x1, PT ;  /* 0x000000011900080c */ /* 0x000fe40003f25070 */
[----:B------:R-:W-:Y:S01]  /*13c0*/  @P0 ISETP.NE.AND.EX P2, PT, R0, RZ, PT, P2 ;  /* 0x000000ff0000020c */ /* 0x000fe20003f45320 */
[----:B------:R-:W-:Y:S01]  /*13d0*/  IMAD.MOV.U32 R0, RZ, RZ, 0x200 ;  /* 0x00000200ff007424 */ /* 0x000fe200078e00ff */
[----:B------:R-:W-:Y:S02]  /*13e0*/  @P0 ISETP.NE.U32.AND.EX P1, PT, RZ, RZ, PT, P1 ;  /* 0x000000ffff00020c */ /* 0x000fe40003f25110 */
[----:B------:R-:W-:-:S04]  /*13f0*/  @P0 SEL R22, RZ, 0x200, P2 ;  /* 0x00000200ff160807 */ /* 0x000fc80001000000 */
[----:B------:R-:W-:Y:S02]  /*1400*/  @P0 SEL R0, R22, RZ, !P1 ;  /* 0x000000ff16000207 */ /* 0x000fe40004800000 */
[----:B------:R-:W-:Y:S02]  /*1410*/  SHF.R.U64 R22, R6, 0xb, R7 ;  /* 0x0000000b06167819 */ /* 0x000fe40000001207 */
[----:B------:R-:W-:Y:S02]  /*1420*/  IADD3 R20, P0, P1, R20, R19, R24 ;  /* 0x0000001314147210 */ /* 0x000fe4000791e018 */
[----:B------:R-:W-:Y:S02]  /*1430*/  LOP3.LUT R22, R22, 0x1, RZ, 0xc0, !PT ;  /* 0x0000000116167812 */ /* 0x000fe400078ec0ff */
[----:B------:R-:W-:Y:S02]  /*1440*/  IADD3.X R14, PT, PT, RZ, RZ, RZ, P0, P1 ;  /* 0x000000ffff0e7210 */ /* 0x000fe400007e24ff */
[----:B------:R-:W-:-:S02]  /*1450*/  IADD3 R20, P2, P3, R25, R20, R22 ;  /* 0x0000001419147210 */ /* 0x000fc40007b5e016 */
[----:B------:R-:W-:Y:S02]  /*1460*/  LOP3.LUT R25, R17, R28, RZ, 0xfc, !PT ;  /* 0x0000001c11197212 */ /* 0x000fe400078efcff */
[----:B------:R-:W-:Y:S02]  /*1470*/  IADD3 R20, P4, P5, R23, R20, R26 ;  /* 0x0000001417147210 */ /* 0x000fe40007d9e01a */
[----:B------:R-:W-:Y:S02]  /*1480*/  SHF.R.U64 R23, R2, 0xb, R3 ;  /* 0x0000000b02177819 */ /* 0x000fe40000001203 */
[----:B------:R-:W-:Y:S02]  /*1490*/  IADD3.X R14, PT, PT, RZ, R14, RZ, P2, P3 ;  /* 0x0000000eff0e7210 */ /* 0x000fe400017e64ff */
[----:B------:R-:W-:Y:S02]  /*14a0*/  LOP3.LUT R23, R23, 0x1, RZ, 0xc0, !PT ;  /* 0x0000000117177812 */ /* 0x000fe400078ec0ff */
[----:B------:R-:W-:-:S02]  /*14b0*/  IADD3.X R14, PT, PT, RZ, R14, RZ, P4, P5 ;  /* 0x0000000eff0e7210 */ /* 0x000fc400027ea4ff */
[----:B------:R-:W-:Y:S02]  /*14c0*/  IADD3 R20, P0, PT, R20, R23, RZ ;  /* 0x0000001714147210 */ /* 0x000fe40007f1e0ff */
[----:B------:R-:W-:Y:S02]  /*14d0*/  SHF.R.U64 R17, R2, 0xc, R3 ;  /* 0x0000000c02117819 */ /* 0x000fe40000001203 */
[----:B------:R-:W-:Y:S01]  /*14e0*/  LOP3.LUT R25, R18, R25, RZ, 0xfc, !PT ;  /* 0x0000001912197212 */ /* 0x000fe200078efcff */
[----:B------:R-:W-:Y:S01]  /*14f0*/  IMAD.X R14, RZ, RZ, R14, P0 ;  /* 0x000000ffff0e7224 */ /* 0x000fe200000e060e */
[----:B------:R-:W-:Y:S02]  /*1500*/  ISETP.NE.U32.AND P0, PT, R20, 0x3, PT ;  /* 0x000000031400780c */ /* 0x000fe40003f05070 */
[----:B------:R-:W-:Y:S02]  /*1510*/  LOP3.LUT R17, R17, 0x1, RZ, 0xc0, !PT ;  /* 0x0000000111117812 */ /* 0x000fe400078ec0ff */
[----:B------:R-:W-:-:S02]  /*1520*/  ISETP.NE.AND.EX P0, PT, R14, RZ, PT, P0 ;  /* 0x000000ff0e00720c */ /* 0x000fc40003f05300 */
[--C-:B------:R-:W-:Y:S02]  /*1530*/  SHF.R.U64 R18, R2, 0xd, R3.reuse ;  /* 0x0000000d02127819 */ /* 0x100fe40000001203 */
[----:B------:R-:W-:Y:S02]  /*1540*/  LOP3.LUT R28, R16, R25, RZ, 0xfc, !PT ;  /* 0x00000019101c7212 */ /* 0x000fe400078efcff */
[----:B------:R-:W-:Y:S02]  /*1550*/  LOP3.LUT R18, R18, 0x1, RZ, 0xc0, !PT ;  /* 0x0000000112127812 */ /* 0x000fe400078ec0ff */
[----:B------:R-:W-:Y:S02]  /*1560*/  SHF.R.U64 R16, R2, 0xe, R3 ;  /* 0x0000000e02107819 */ /* 0x000fe40000001203 */
[----:B------:R-:W-:Y:S02]  /*1570*/  SHF.R.U64 R25, R6, 0xf, R7 ;  /* 0x0000000f06197819 */ /* 0x000fe40000001207 */
[----:B------:R-:W-:-:S02]  /*1580*/  LOP3.LUT R16, R16, 0x1, RZ, 0xc0, !PT ;  /* 0x0000000110107812 */ /* 0x000fc400078ec0ff */
[----:B------:R-:W-:Y:S02]  /*1590*/  @P0 ISETP.NE.U32.AND P2, PT, R20, 0x2, PT ;  /* 0x000000021400080c */ /* 0x000fe40003f45070 */
[----:B------:R-:W-:Y:S02]  /*15a0*/  @P0 ISETP.NE.U32.AND P1, PT, R21, 0x1, PT ;  /* 0x000000011500080c */ /* 0x000fe40003f25070 */
[----:B------:R-:W-:Y:S01]  /*15b0*/  @P0 ISETP.NE.AND.EX P2, PT, R14, RZ, PT, P2 ;  /* 0x000000ff0e00020c */ /* 0x000fe20003f45320 */
[----:B------:R-:W-:Y:S01]  /*15c0*/  IMAD.MOV.U32 R14, RZ, RZ, 0x400 ;  /* 0x00000400ff0e7424 */ /* 0x000fe200078e00ff */
[----:B------:R-:W-:Y:S02]  /*15d0*/  @P0 ISETP.NE.U32.AND.EX P1, PT, RZ, RZ, PT, P1 ;  /* 0x000000ffff00020c */ /* 0x000fe40003f25110 */
[----:B------:R-:W-:Y:S02]  /*15e0*/  @P0 SEL R20, RZ, 0x400, P2 ;  /* 0x00000400ff140807 */ /* 0x000fe40001000000 */
[----:B------:R-:W-:-:S02]  /*15f0*/  LOP3.LUT R25, R25, 0x1, RZ, 0xc0, !PT ;  /* 0x0000000119197812 */ /* 0x000fc400078ec0ff */
[----:B------:R-:W-:Y:S02]  /*1600*/  @P0 SEL R14, R20, RZ, !P1 ;  /* 0x000000ff140e0207 */ /* 0x000fe40004800000 */
[----:B------:R-:W-:Y:S02]  /*1610*/  SHF.R.U64 R20, R6, 0xc, R7 ;  /* 0x0000000c06147819 */ /* 0x000fe40000001207 */
[----:B------:R-:W-:Y:S02]  /*1620*/  IADD3 R24, P0, P1, R24, R23, R22 ;  /* 0x0000001718187210 */ /* 0x000fe4000791e016 */
[----:B------:R-:W-:Y:S02]  /*1630*/  LOP3.LUT R20, R20, 0x1, RZ, 0xc0, !PT ;  /* 0x0000000114147812 */ /* 0x000fe400078ec0ff */
[----:B------:R-:W-:Y:S02]  /*1640*/  LOP3.LUT R28, R13, R28, RZ, 0xfc, !PT ;  /* 0x0000001c0d1c7212 */ /* 0x000fe400078efcff */
[----:B------:R-:W-:-:S02]  /*1650*/  IADD3 R21, P2, P3, R21, R24, R20 ;  /* 0x0000001815157210 */ /* 0x000fc40007b5e014 */
[----:B------:R-:W-:Y:S02]  /*1660*/  SHF.R.U64 R24, R4, 0xc, R5 ;  /* 0x0000000c04187819 */ /* 0x000fe40000001205 */
[----:B------:R-:W-:Y:S02]  /*1670*/  LOP3.LUT R28, R11, R28, RZ, 0xfc, !PT ;  /* 0x0000001c0b1c7212 */ /* 0x000fe400078efcff */
[----:B------:R-:W-:Y:S02]  /*1680*/  LOP3.LUT R24, R24, 0x1, RZ, 0xc0, !PT ;  /* 0x0000000118187812 */ /* 0x000fe400078ec0ff */
[----:B------:R-:W-:Y:S02]  /*1690*/  LOP3.LUT R28, R10, R28, RZ, 0xfc, !PT ;  /* 0x0000001c0a1c7212 */ /* 0x000fe400078efcff */
[----:B------:R-:W-:Y:S02]  /*16a0*/  IADD3 R19, P4, P5, R19, R21, R24 ;  /* 0x0000001513137210 */ /* 0x000fe40007d9e018 */
[----:B------:R-:W-:-:S02]  /*16b0*/  IADD3.X R21, PT, PT, RZ, RZ, RZ, P0, P1 ;  /* 0x000000ffff157210 */ /* 0x000fc400007e24ff */
[----:B------:R-:W-:Y:S02]  /*16c0*/  IADD3 R19, P0, PT, R19, R17, RZ ;  /* 0x0000001113137210 */ /* 0x000fe40007f1e0ff */
[----:B------:R-:W-:Y:S02]  /*16d0*/  IADD3.X R21, PT, PT, RZ, R21, RZ, P2, P3 ;  /* 0x00000015ff157210 */ /* 0x000fe400017e64ff */
[----:B------:R-:W-:Y:S02]  /*16e0*/  LOP3.LUT R28, R0, R28, RZ, 0xfc, !PT ;  /* 0x0000001c001c7212 */ /* 0x000fe400078efcff */
[----:B------:R-:W-:Y:S02]  /*16f0*/  IADD3.X R21, PT, PT, RZ, R21, RZ, P4, P5 ;  /* 0x00000015ff157210 */ /* 0x000fe400027ea4ff */
[----:B------:R-:W-:-:S03]  /*1700*/  LOP3.LUT R28, R14, R28, RZ, 0xfc, !PT ;  /* 0x0000001c0e1c7212 */ /* 0x000fc600078efcff */
[----:B------:R-:W-:Y:S01]  /*1710*/  IMAD.X R21, RZ, RZ, R21, P0 ;  /* 0x000000ffff157224 */ /* 0x000fe200000e0615 */
[----:B------:R-:W-:-:S04]  /*1720*/  ISETP.NE.U32.AND P0, PT, R19, 0x3, PT ;  /* 0x000000031300780c */ /* 0x000fc80003f05070 */
[----:B------:R-:W-:-:S13]  /*1730*/  ISETP.NE.AND.EX P0, PT, R21, RZ, PT, P0 ;  /* 0x000000ff1500720c */ /* 0x000fda0003f05300 */
[----:B------:R-:W-:Y:S01]  /*1740*/  @P0 ISETP.NE.U32.AND P2, PT, R19, 0x2, PT ;  /* 0x000000021300080c */ /* 0x000fe20003f45070 */
[----:B------:R-:W-:Y:S01]  /*1750*/  IMAD.MOV.U32 R19, RZ, RZ, 0x800 ;  /* 0x00000800ff137424 */ /* 0x000fe200078e00ff */
[----:B------:R-:W-:Y:S02]  /*1760*/  @P0 ISETP.NE.U32.AND P1, PT, R26, 0x1, PT ;  /* 0x000000011a00080c */ /* 0x000fe40003f25070 */
[----:B------:R-:W-:Y:S02]  /*1770*/  @P0 ISETP.NE.AND.EX P2, PT, R21, RZ, PT, P2 ;  /* 0x000000ff1500020c */ /* 0x000fe40003f45320 */
[----:B------:R-:W-:Y:S02]  /*1780*/  @P0 ISETP.NE.U32.AND.EX P1, PT, RZ, RZ, PT, P1 ;  /* 0x000000ffff00020c */ /* 0x000fe40003f25110 */
[----:B------:R-:W-:-:S04]  /*1790*/  @P0 SEL R21, RZ, 0x800, P2 ;  /* 0x00000800ff150807 */ /* 0x000fc80001000000 */
[----:B------:R-:W-:Y:S02]  /*17a0*/  @P0 SEL R19, R21, RZ, !P1 ;  /* 0x000000ff15130207 */ /* 0x000fe40004800000 */
[----:B------:R-:W-:Y:S02]  /*17b0*/  SHF.R.U64 R21, R6, 0xd, R7 ;  /* 0x0000000d06157819 */ /* 0x000fe40000001207 */
[----:B------:R-:W-:Y:S02]  /*17c0*/  IADD3 R22, P0, P1, R22, R17, R20 ;  /* 0x0000001116167210 */ /* 0x000fe4000791e014 */
[----:B------:R-:W-:Y:S02]  /*17d0*/  LOP3.LUT R21, R21, 0x1, RZ, 0xc0, !PT ;  /* 0x0000000115157812 */ /* 0x000fe400078ec0ff */
[----:B------:R-:W-:Y:S02]  /*17e0*/  LOP3.LUT R28, R19, R28, RZ, 0xfc, !PT ;  /* 0x0000001c131c7212 */ /* 0x000fe400078efcff */
[----:B------:R-:W-:-:S02]  /*17f0*/  IADD3 R26, P2, P3, R26, R22, R21 ;  /* 0x000000161a1a7210 */ /* 0x000fc40007b5e015 */
[----:B------:R-:W-:-:S04]  /*1800*/  SHF.R.U64 R22, R4, 0xd, R5 ;  /* 0x0000000d04167819 */ /* 0x000fc80000001205 */
[----:B------:R-:W-:-:S04]  /*1810*/  LOP3.LUT R22, R22, 0x1, RZ, 0xc0, !PT ;  /* 0x0000000116167812 */ /* 0x000fc800078ec0ff */
[----:B------:R-:W-:Y:S02]  /*1820*/  IADD3 R23, P4, P5, R23, R26, R22 ;  /* 0x0000001a17177210 */ /* 0x000fe40007d9e016 */
[----:B------:R-:W-:Y:S02]  /*1830*/  IADD3.X R26, PT, PT, RZ, RZ, RZ, P0, P1 ;  /* 0x000000ffff1a7210 */ /* 0x000fe400007e24ff */
[----:B------:R-:W-:Y:S02]  /*1840*/  IADD3 R23, P0, PT, R23, R18, RZ ;  /* 0x0000001217177210 */ /* 0x000fe40007f1e0ff */
[----:B------:R-:W-:-:S04]  /*1850*/  IADD3.X R26, PT, PT, RZ, R26, RZ, P2, P3 ;  /* 0x0000001aff1a7210 */ /* 0x000fc800017e64ff */
[----:B------:R-:W-:-:S05]  /*1860*/  IADD3.X R26, PT, PT, RZ, R26, RZ, P4, P5 ;  /* 0x0000001aff1a7210 */ /* 0x000fca00027ea4ff */
        /* <DEDUP_REMOVED lines=10> */
[----:B------:R-:W-:Y:S02]  /*1910*/  IADD3 R20, P0, P1, R20, R18, R21 ;  /* 0x0000001214147210 */ /* 0x000fe4000791e015 */
[----:B------:R-:W-:Y:S02]  /*1920*/  LOP3.LUT R28, R23, R28, RZ, 0xfc, !PT ;  /* 0x0000001c171c7212 */ /* 0x000fe400078efcff */
[----:B------:R-:W-:Y:S02]  /*1930*/  IADD3 R24, P2, P3, R24, R20, R27 ;  /* 0x0000001418187210 */ /* 0x000fe40007b5e01b */
[----:B------:R-:W-:Y:S02]  /*1940*/  SHF.R.U64 R20, R4, 0xe, R5 ;  /* 0x0000000e04147819 */ /* 0x000fe40000001205 */
[----:B------:R-:W-:-:S02]  /*1950*/  SHF.R.U64 R26, R2, 0x16, R3 ;  /* 0x00000016021a7819 */ /* 0x000fc40000001203 */
[----:B------:R-:W-:Y:S02]  /*1960*/  LOP3.LUT R20, R20, 0x1, RZ, 0xc0, !PT ;  /* 0x0000000114147812 */ /* 0x000fe400078ec0ff */
[----:B------:R-:W-:Y:S02]  /*1970*/  LOP3.LUT R26, R26, 0x1, RZ, 0xc0, !PT ;  /* 0x000000011a1a7812 */ /* 0x000fe400078ec0ff */
        /* <DEDUP_REMOVED lines=16> */
[----:B------:R-:W-:Y:S02]  /*1a80*/  SHF.R.U64 R24, R4, 0x13, R5 ;  /* 0x0000001304187819 */ /* 0x000fe40000001205 */
[----:B------:R-:W-:Y:S02]  /*1a90*/  IADD3 R21, P2, P3, R22, R21, R25 ;  /* 0x0000001516157210 */ /* 0x000fe40007b5e019 */
[----:B------:R-:W-:Y:S02]  /*1aa0*/  IADD3.X R13, PT, PT, RZ, RZ, RZ, P0, P1 ;  /* 0x000000ffff0d7210 */ /* 0x000fe400007e24ff */
[----:B------:R-:W-:-:S02]  /*1ab0*/  IADD3 R21, P4, P5, R18, R21, R29 ;  /* 0x0000001512157210 */ /* 0x000fc40007d9e01d */
[----:B------:R-:W-:Y:S02]  /*1ac0*/  SHF.R.U64 R18, R2, 0xf, R3 ;  /* 0x0000000f02127819 */ /* 0x000fe40000001203 */
[----:B------:R-:W-:Y:S02]  /*1ad0*/  IADD3.X R13, PT, PT, RZ, R13, RZ, P2, P3 ;  /* 0x0000000dff0d7210 */ /* 0x000fe400017e64ff */
[----:B------:R-:W-:Y:S02]  /*1ae0*/  LOP3.LUT R18, R18, 0x1, RZ, 0xc0, !PT ;  /* 0x0000000112127812 */ /* 0x000fe400078ec0ff */
[----:B------:R-:W-:Y:S02]  /*1af0*/  IADD3.X R13, PT, PT, RZ, R13, RZ, P4, P5 ;  /* 0x0000000dff0d7210 */ /* 0x000fe400027ea4ff */
[----:B------:R-:W-:Y:S02]  /*1b00*/  IADD3 R21, P0, PT, R21, R18, RZ ;  /* 0x0000001215157210 */ /* 0x000fe40007f1e0ff */
[----:B------:R-:W-:-:S02]  /*1b10*/  LOP3.LUT R24, R24, 0x1, RZ, 0xc0, !PT ;  /* 0x0000000118187812 */ /* 0x000fc400078ec0ff */
[----:B------:R-:W-:Y:S01]  /*1b20*/  LOP3.LUT R28, R17, R28, RZ, 0xfc, !PT ;  /* 0x0000001c111c7212 */ /* 0x000fe200078efcff */
        /* <DEDUP_REMOVED lines=15> */
[----:B------:R-:W-:Y:S02]  /*1c20*/  SHF.R.U64 R27, R4, 0x10, R5 ;  /* 0x00000010041b7819 */ /* 0x000fe40000001205 */
[----:B------:R-:W-:Y:S02]  /*1c30*/  IADD3.X R11, PT, PT, RZ, R11, RZ, P2, P3 ;  /* 0x0000000bff0b7210 */ /* 0x000fe400017e64ff */
[----:B------:R-:W-:Y:S02]  /*1c40*/  LOP3.LUT R27, R27, 0x1, RZ, 0xc0, !PT ;  /* 0x000000011b1b7812 */ /* 0x000fe400078ec0ff */
[----:B------:R-:W-:Y:S02]  /*1c50*/  LOP3.LUT R28, R13, R28, RZ, 0xfc, !PT ;  /* 0x0000001c0d1c7212 */ /* 0x000fe400078efcff */
[----:B------:R-:W-:Y:S02]  /*1c60*/  IADD3 R16, P4, P5, R16, R20, R27 ;  /* 0x0000001410107210 */ /* 0x000fe40007d9e01b */
[----:B------:R-:W-:-:S02]  /*1c70*/  SHF.R.U64 R20, R2, 0x10, R3 ;  /* 0x0000001002147819 */ /* 0x000fc40000001203 */
[----:B------:R-:W-:Y:S02]  /*1c80*/  IADD3.X R11, PT, PT, RZ, R11, RZ, P4, P5 ;  /* 0x0000000bff0b7210 */ /* 0x000fe400027ea4ff */
[----:B------:R-:W-:-:S04]  /*1c90*/  LOP3.LUT R20, R20, 0x1, RZ, 0xc0, !PT ;  /* 0x0000000114147812 */ /* 0x000fc800078ec0ff */
[----:B------:R-:W-:-:S05]  /*1ca0*/  IADD3 R16, P0, PT, R16, R20, RZ ;  /* 0x0000001410107210 */ /* 0x000fca0007f1e0ff */
        /* <DEDUP_REMOVED lines=16> */
[----:B------:R-:W-:Y:S02]  /*1db0*/  SHF.R.U64 R25, R2, 0x11, R3 ;  /* 0x0000001102197819 */ /* 0x000fe40000001203 */
[----:B------:R-:W-:Y:S02]  /*1dc0*/  LOP3.LUT R29, R29, 0x1, RZ, 0xc0, !PT ;  /* 0x000000011d1d7812 */ /* 0x000fe400078ec0ff */
[----:B------:R-:W-:Y:S02]  /*1dd0*/  IADD3.X R10, PT, PT, RZ, R10, RZ, P2, P3 ;  /* 0x0000000aff0a7210 */ /* 0x000fe400017e64ff */
[----:B------:R-:W-:Y:S02]  /*1de0*/  IADD3 R18, P4, P5, R18, R22, R29 ;  /* 0x0000001612127210 */ /* 0x000fe40007d9e01d */
[----:B------:R-:W-:-:S02]  /*1df0*/  LOP3.LUT R25, R25, 0x1, RZ, 0xc0, !PT ;  /* 0x0000000119197812 */ /* 0x000fc400078ec0ff */
[----:B------:R-:W-:Y:S02]  /*1e00*/  IADD3.X R10, PT, PT, RZ, R10, RZ, P4, P5 ;  /* 0x0000000aff0a7210 */ /* 0x000fe400027ea4ff */
[----:B------:R-:W-:Y:S02]  /*1e10*/  IADD3 R18, P0, PT, R18, R25, RZ ;  /* 0x0000001912127210 */ /* 0x000fe40007f1e0ff */
[----:B------:R-:W-:-:S03]  /*1e20*/  SHF.R.U64 R22, R6, 0x13, R7 ;  /* 0x0000001306167819 */ /* 0x000fc60000001207 */
[----:B------:R-:W-:Y:S01]  /*1e30*/  IMAD.X R10, RZ, RZ, R10, P0 ;  /* 0x000000ffff0a7224 */ /* 0x000fe200000e060a */
[----:B------:R-:W-:Y:S02]  /*1e40*/  ISETP.NE.U32.AND P0, PT, R18, 0x3, PT ;  /* 0x000000031200780c */ /* 0x000fe40003f05070 */
[----:B------:R-:W-:Y:S02]  /*1e50*/  LOP3.LUT R22, R22, 0x1, RZ, 0xc0, !PT ;  /* 0x0000000116167812 */ /* 0x000fe400078ec0ff */
        /* <DEDUP_REMOVED lines=15> */
[----:B------:R-:W-:-:S04]  /*1f50*/  LOP3.LUT R27, R27, 0x1, RZ, 0xc0, !PT ;  /* 0x000000011b1b7812 */ /* 0x000fc800078ec0ff */
[----:B------:R-:W-:Y:S02]  /*1f60*/  IADD3 R20, P4, P5, R20, R21, R27 ;  /* 0x0000001514147210 */ /* 0x000fe40007d9e01b */
[----:B------:R-:W-:Y:S02]  /*1f70*/  SHF.R.U64 R21, R2, 0x12, R3 ;  /* 0x0000001202157819 */ /* 0x000fe40000001203 */
        /* <DEDUP_REMOVED lines=13> */
[----:B------:R-:W-:-:S04]  /*2050*/  IADD3 R16, P0, P1, R16, R21, R18 ;  /* 0x0000001510107210 */ /* 0x000fc8000791e012 */
[----:B------:R-:W-:Y:S02]  /*2060*/  IADD3 R16, P2, P3, R29, R16, R22 ;  /* 0x000000101d107210 */ /* 0x000fe40007b5e016 */
[----:B------:R-:W-:Y:S02]  /*2070*/  IADD3.X R14, PT, PT, RZ, RZ, RZ, P0, P1 ;  /* 0x000000ffff0e7210 */ /* 0x000fe400007e24ff */
[----:B------:R-:W-:Y:S02]  /*2080*/  IADD3 R16, P4, P5, R25, R16, R24 ;  /* 0x0000001019107210 */ /* 0x000fe40007d9e018 */
[----:B------:R-:W-:Y:S02]  /*2090*/  SHF.R.U64 R25, R2, 0x13, R3 ;  /* 0x0000001302197819 */ /* 0x000fe40000001203 */
[----:B------:R-:W-:Y:S02]  /*20a0*/  IADD3.X R14, PT, PT, RZ, R14, RZ, P2, P3 ;  /* 0x0000000eff0e7210 */ /* 0x000fe400017e64ff */
[----:B------:R-:W-:-:S02]  /*20b0*/  LOP3.LUT R25, R25, 0x1, RZ, 0xc0, !PT ;  /* 0x0000000119197812 */ /* 0x000fc400078ec0ff */
[----:B------:R-:W-:Y:S02]  /*20c0*/  IADD3.X R14, PT, PT, RZ, R14, RZ, P4, P5 ;  /* 0x0000000eff0e7210 */ /* 0x000fe400027ea4ff */
[----:B------:R-:W-:-:S05]  /*20d0*/  IADD3 R16, P0, PT, R16, R25, RZ ;  /* 0x0000001910107210 */ /* 0x000fca0007f1e0ff */
        /* <DEDUP_REMOVED lines=13> */
[----:B------:R-:W-:Y:S02]  /*21b0*/  SHF.R.U64 R18, R4, 0x14, R5 ;  /* 0x0000001404127819 */ /* 0x000fe40000001205 */
[----:B------:R-:W-:-:S02]  /*21c0*/  IADD3 R20, P2, P3, R27, R20, R14 ;  /* 0x000000141b147210 */ /* 0x000fc40007b5e00e */
[----:B------:R-:W-:Y:S02]  /*21d0*/  LOP3.LUT R18, R18, 0x1, RZ, 0xc0, !PT ;  /* 0x0000000112127812 */ /* 0x000fe400078ec0ff */
[----:B------:R-:W-:Y:S02]  /*21e0*/  IADD3.X R19, PT, PT, RZ, RZ, RZ, P0, P1 ;  /* 0x000000ffff137210 */ /* 0x000fe400007e24ff */
[----:B------:R-:W-:Y:S02]  /*21f0*/  IADD3 R20, P4, P5, R21, R20, R18 ;  /* 0x0000001415147210 */ /* 0x000fe40007d9e012 */
[----:B------:R-:W-:Y:S02]  /*2200*/  SHF.R.U64 R21, R2, 0x14, R3 ;  /* 0x0000001402157819 */ /* 0x000fe40000001203 */
[----:B------:R-:W-:Y:S02]  /*2210*/  IADD3.X R19, PT, PT, RZ, R19, RZ, P2, P3 ;  /* 0x00000013ff137210 */ /* 0x000fe400017e64ff */
[----:B------:R-:W-:-:S02]  /*2220*/  LOP3.LUT R21, R21, 0x1, RZ, 0xc0, !PT ;  /* 0x0000000115157812 */ /* 0x000fc400078ec0ff */
[----:B------:R-:W-:Y:S02]  /*2230*/  IADD3.X R19, PT, PT, RZ, R19, RZ, P4, P5 ;  /* 0x00000013ff137210 */ /* 0x000fe400027ea4ff */
[----:B------:R-:W-:Y:S02]  /*2240*/  IADD3 R20, P0, PT, R20, R21, RZ ;  /* 0x0000001514147210 */ /* 0x000fe40007f1e0ff */
[----:B------:R-:W-:Y:S02]  /*2250*/  LOP3.LUT R27, R11, R28, RZ, 0xfc, !PT ;  /* 0x0000001c0b1b7212 */ /* 0x000fe400078efcff */
[----:B------:R-:W-:Y:S01]  /*2260*/  SHF.R.U64 R28, R4, 0x1a, R5 ;  /* 0x0000001a041c7819 */ /* 0x000fe20000001205 */
[----:B------:R-:W-:Y:S01]  /*2270*/  IMAD.X R19, RZ, RZ, R19, P0 ;  /* 0x000000ffff137224 */ /* 0x000fe200000e0613 */
[----:B------:R-:W-:Y:S02]  /*2280*/  ISETP.NE.U32.AND P0, PT, R20, 0x3, PT ;  /* 0x000000031400780c */ /* 0x000fe40003f05070 */
[----:B------:R-:W-:-:S02]  /*2290*/  LOP3.LUT R27, R10, R27, RZ, 0xfc, !PT ;  /* 0x0000001b0a1b7212 */ /* 0x000fc400078efcff */
[----:B------:R-:W-:Y:S02]  /*22a0*/  ISETP.NE.AND.EX P0, PT, R19, RZ, PT, P0 ;  /* 0x000000ff1300720c */ /* 0x000fe40003f05300 */
[----:B------:R-:W-:Y:S02]  /*22b0*/  LOP3.LUT R27, R0, R27, RZ, 0xfc, !PT ;  /* 0x0000001b001b7212 */ /* 0x000fe400078efcff */
[----:B------:R-:W-:Y:S02]  /*22c0*/  LOP3.LUT R28, R28, 0x1, RZ, 0xc0, !PT ;  /* 0x000000011c1c7812 */ /* 0x000fe400078ec0ff */
[----:B------:R-:W-:-:S07]  /*22d0*/  LOP3.LUT R27, R16, R27, RZ, 0xfc, !PT ;  /* 0x0000001b101b7212 */ /* 0x000fce00078efcff */
        /* <DEDUP_REMOVED lines=38> */
[----:B------:R-:W-:-:S04]  /*2540*/  IADD3 R21, P4, P5, R21, R18, R14 ;  /* 0x0000001215157210 */ /* 0x000fc80007d9e00e */
[----:B------:R-:W-:Y:S02]  /*2550*/  IADD3.X R17, PT, PT, RZ, R17, RZ, P4, P5 ;  /* 0x00000011ff117210 */ /* 0x000fe400027ea4ff */
        /* <DEDUP_REMOVED lines=9> */
[----:B------:R-:W-:Y:S02]  /*25f0*/  @P0 SEL R18, RZ, 0x200000, P2 ;  /* 0x00200000ff120807 */ /* 0x000fe40001000000 */
[----:B------:R-:W-:-:S02]  /*2600*/  SHF.R.U64 R21, R2, 0x17, R3 ;  /* 0x0000001702157819 */ /* 0x000fc40000001203 */
        /* <DEDUP_REMOVED lines=9> */
[----:B------:R-:W-:Y:S02]  /*26a0*/  LOP3.LUT R21, R21, 0x1, RZ, 0xc0, !PT ;  /* 0x0000000115157812 */ /* 0x000fe400078ec0ff */
        /* <DEDUP_REMOVED lines=23> */
[----:B------:R-:W-:Y:S01]  /*2820*/  IADD3 R26, P4, P5, R26, R14, R23 ;  /* 0x0000000e1a1a7210 */ /* 0x000fe20007d9e017 */
[----:B------:R-:W-:-:S03]  /*2830*/  IMAD.MOV.U32 R14, RZ, RZ, 0x800000 ;  /* 0x00800000ff0e7424 */ /* 0x000fc600078e00ff */
[----:B------:R-:W-:Y:S02]  /*2840*/  IADD3.X R11, PT, PT, RZ, R11, RZ, P4, P5 ;  /* 0x0000000bff0b7210 */ /* 0x000fe400027ea4ff */
[----:B------:R-:W-:-:S05]  /*2850*/  IADD3 R26, P0, PT, R26, R25, RZ ;  /* 0x000000191a1a7210 */ /* 0x000fca0007f1e0ff */
[----:B------:R-:W-:Y:S01]  /*2860*/  IMAD.X R11, RZ, RZ, R11, P0 ;  /* 0x000000ffff0b7224 */ /* 0x000fe200000e060b */
[----:B------:R-:W-:-:S04]  /*2870*/  ISETP.NE.U32.AND P0, PT, R26, 0x3, PT ;  /* 0x000000031a00780c */ /* 0x000fc80003f05070 */
[----:B------:R-:W-:-:S13]  /*2880*/  ISETP.NE.AND.EX P0, PT, R11, RZ, PT, P0 ;  /* 0x000000ff0b00720c */ /* 0x000fda0003f05300 */
[----:B------:R-:W-:Y:S02]  /*2890*/  @P0 ISETP.NE.U32.AND P2, PT, R26, 0x2, PT ;  /* 0x000000021a00080c */ /* 0x000fe40003f45070 */
[----:B------:R-:W-:Y:S02]  /*28a0*/  @P0 ISETP.NE.U32.AND P1, PT, R22, 0x1, PT ;  /* 0x000000011600080c */ /* 0x000fe40003f25070 */
[----:B------:R-:W-:Y:S02]  /*28b0*/  @P0 ISETP.NE.AND.EX P2, PT, R11, RZ, PT, P2 ;  /* 0x000000ff0b00020c */ /* 0x000fe40003f45320 */
        /* <DEDUP_REMOVED lines=13> */
[----:B------:R-:W-:Y:S02]  /*2990*/  IADD3 R21, P4, P5, R21, R22, R18 ;  /* 0x0000001615157210 */ /* 0x000fe40007d9e012 */
[----:B------:R-:W-:-:S02]  /*29a0*/  SHF.R.U64 R22, R6, 0x1a, R7 ;  /* 0x0000001a06167819 */ /* 0x000fc40000001207 */
[----:B------:R-:W-:Y:S02]  /*29b0*/  IADD3.X R10, PT, PT, RZ, R10, RZ, P4, P5 ;  /* 0x0000000aff0a7210 */ /* 0x000fe400027ea4ff */
[----:B------:R-:W-:Y:S02]  /*29c0*/  IADD3 R21, P0, PT, R21, R26, RZ ;  /* 0x0000001a15157210 */ /* 0x000fe40007f1e0ff */
[----:B------:R-:W-:-:S03]  /*29d0*/  LOP3.LUT R22, R22, 0x1, RZ, 0xc0, !PT ;  /* 0x0000000116167812 */ /* 0x000fc600078ec0ff */
        /* <DEDUP_REMOVED lines=15> */
[----:B------:R-:W-:Y:S02]  /*2ad0*/  IADD3.X R0, PT, PT, RZ, R0, RZ, P2, P3 ;  /* 0x00000000ff007210 */ /* 0x000fe400017e64ff */
[----:B------:R-:W-:Y:S02]  /*2ae0*/  LOP3.LUT R21, R21, 0x1, RZ, 0xc0, !PT ;  /* 0x0000000115157812 */ /* 0x000fe400078ec0ff */
        /* <DEDUP_REMOVED lines=21> */
[----:B------:R-:W-:Y:S02]  /*2c40*/  IADD3 R11, P4, P5, R26, R11, R23 ;  /* 0x0000000b1a0b7210 */ /* 0x000fe40007d9e017 */
[----:B------:R-:W-:Y:S02]  /*2c50*/  IADD3.X R16, PT, PT, RZ, R16, RZ, P2, P3 ;  /* 0x00000010ff107210 */ /* 0x000fe400017e64ff */
[----:B------:R-:W-:Y:S02]  /*2c60*/  LOP3.LUT R18, R18, 0x1, RZ, 0xc0, !PT ;  /* 0x0000000112127812 */ /* 0x000fe400078ec0ff */
[----:B------:R-:W-:Y:S02]  /*2c70*/  IADD3.X R16, PT, PT, RZ, R16, RZ, P4, P5 ;  /* 0x00000010ff107210 */ /* 0x000fe400027ea4ff */
[----:B------:R-:W-:-:S02]  /*2c80*/  IADD3 R11, P0, PT, R11, R18, RZ ;  /* 0x000000120b0b7210 */ /* 0x000fc40007f1e0ff */
[----:B------:R-:W-:Y:S02]  /*2c90*/  LOP3.LUT R25, R25, 0x1, RZ, 0xc0, !PT ;  /* 0x0000000119197812 */ /* 0x000fe400078ec0ff */
[----:B------:R-:W-:Y:S01]  /*2ca0*/  SHF.R.U64 R26, R2, 0x1c, R3 ;  /* 0x0000001c021a7819 */ /* 0x000fe20000001203 */
[----:B------:R-:W-:Y:S01]  /*2cb0*/  IMAD.X R16, RZ, RZ, R16, P0 ;  /* 0x000000ffff107224 */ /* 0x000fe200000e0610 */
[----:B------:R-:W-:Y:S02]  /*2cc0*/  ISETP.NE.U32.AND P0, PT, R11, 0x3, PT ;  /* 0x000000030b00780c */ /* 0x000fe40003f05070 */
[----:B------:R-:W-:Y:S02]  /*2cd0*/  LOP3.LUT R26, R26, 0x1, RZ, 0xc0, !PT ;  /* 0x000000011a1a7812 */ /* 0x000fe400078ec0ff */
        /* <DEDUP_REMOVED lines=11> */
[----:B------:R-:W-:Y:S02]  /*2d90*/  LOP3.LUT R22, R22, 0x1, RZ, 0xc0, !PT ;  /* 0x0000000116167812 */ /* 0x000fe400078ec0ff */
[----:B------:R-:W-:-:S02]  /*2da0*/  IADD3.X R16, PT, PT, RZ, RZ, RZ, P0, P1 ;  /* 0x000000ffff107210 */ /* 0x000fc400007e24ff */
[----:B------:R-:W-:Y:S02]  /*2db0*/  IADD3 R29, P4, P5, R21, R29, R22 ;  /* 0x0000001d151d7210 */ /* 0x000fe40007d9e016 */
[----:B------:R-:W-:Y:S02]  /*2dc0*/  IADD3.X R16, PT, PT, RZ, R16, RZ, P2, P3 ;  /* 0x00000010ff107210 */ /* 0x000fe400017e64ff */
[----:B------:R-:W-:Y:S02]  /*2dd0*/  IADD3 R29, P0, PT, R29, R26, RZ ;  /* 0x0000001a1d1d7210 */ /* 0x000fe40007f1e0ff */
[----:B------:R-:W-:Y:S02]  /*2de0*/  IADD3.X R16, PT, PT, RZ, R16, RZ, P4, P5 ;  /* 0x00000010ff107210 */ /* 0x000fe400027ea4ff */
[----:B------:R-:W-:-:S03]  /*2df0*/  LOP3.LUT R21, R20, R27, RZ, 0xfc, !PT ;  /* 0x0000001b14157212 */ /* 0x000fc600078efcff */
[----:B------:R-:W-:Y:S01]  /*2e00*/  IMAD.X R16, RZ, RZ, R16, P0 ;  /* 0x000000ffff107224 */ /* 0x000fe200000e0610 */
[----:B------:R-:W-:Y:S02]  /*2e10*/  ISETP.NE.U32.AND P0, PT, R29, 0x3, PT ;  /* 0x000000031d00780c */ /* 0x000fe40003f05070 */
[----:B------:R-:W-:Y:S02]  /*2e20*/  LOP3.LUT R24, R24, R21, RZ, 0xfc, !PT ;  /* 0x0000001518187212 */ /* 0x000fe400078efcff */
[----:B------:R-:W-:Y:S02]  /*2e30*/  ISETP.NE.AND.EX P0, PT, R16, RZ, PT, P0 ;  /* 0x000000ff1000720c */ /* 0x000fe40003f05300 */
[----:B------:R-:W-:-:S11]  /*2e40*/  LOP3.LUT R24, R17, R24, RZ, 0xfc, !PT ;  /* 0x0000001811187212 */ /* 0x000fd600078efcff */
        /* <DEDUP_REMOVED lines=37> */
[----:B------:R-:W-:Y:S02]  /*30a0*/  SHF.R.U64 R22, R2, 0x1e, R3 ;  /* 0x0000001e02167819 */ /* 0x000fe40000001203 */
[----:B------:R-:W-:Y:S02]  /*30b0*/  IADD3 R27, P4, P5, R26, R27, R25 ;  /* 0x0000001b1a1b7210 */ /* 0x000fe40007d9e019 */
[----:B------:R-:W-:Y:S02]  /*30c0*/  IADD3.X R17, PT, PT, RZ, R17, RZ, P2, P3 ;  /* 0x00000011ff117210 */ /* 0x000fe400017e64ff */
        /* <DEDUP_REMOVED lines=14> */
[----:B------:R-:W-:-:S02]  /*31b0*/  SHF.R.U32.HI R27, RZ, 0x1, R3 ;  /* 0x00000001ff1b7819 */ /* 0x000fc40000011603 */
[----:B------:R-:W-:Y:S02]  /*31c0*/  @P0 SEL R17, R26, RZ, !P1 ;  /* 0x000000ff1a110207 */ /* 0x000fe40004800000 */
[----:B------:R-:W-:Y:S02]  /*31d0*/  IADD3 R20, P0, P1, R20, R22, R21 ;  /* 0x0000001614147210 */ /* 0x000fe4000791e015 */
[----:B------:R-:W-:Y:S02]  /*31e0*/  LOP3.LUT R27, R27, 0x1, RZ, 0xc0, !PT ;  /* 0x000000011b1b7812 */ /* 0x000fe400078ec0ff */
[----:B------:R-:W-:Y:S02]  /*31f0*/  IADD3 R19, P2, P3, R19, R20, R6 ;  /* 0x0000001413137210 */ /* 0x000fe40007b5e006 */
[----:B------:R-:W-:-:S04]  /*3200*/  SHF.R.U64 R20, R4, 0x1f, R5 ;  /* 0x0000001f04147819 */ /* 0x000fc80000001205 */
[----:B------:R-:W-:-:S04]  /*3210*/  LOP3.LUT R20, R20, 0x1, RZ, 0xc0, !PT ;  /* 0x0000000114147812 */ /* 0x000fc800078ec0ff */
[----:B------:R-:W-:Y:S02]  /*3220*/  IADD3 R4, P4, P5, R23, R19, R20 ;  /* 0x0000001317047210 */ /* 0x000fe40007d9e014 */
[----:B------:R-:W-:Y:S02]  /*3230*/  LOP3.LUT R19, R13, R24, RZ, 0xfc, !PT ;  /* 0x000000180d137212 */ /* 0x000fe400078efcff */
[----:B------:R-:W-:Y:S02]  /*3240*/  IADD3.X R13, PT, PT, RZ, RZ, RZ, P0, P1 ;  /* 0x000000ffff0d7210 */ /* 0x000fe400007e24ff */
[----:B------:R-:W-:Y:S02]  /*3250*/  SHF.R.U64 R23, R2, 0x1f, R3 ;  /* 0x0000001f02177819 */ /* 0x000fe40000001203 */
[----:B------:R-:W-:Y:S02]  /*3260*/  IADD3.X R2, PT, PT, RZ, R13, RZ, P2, P3 ;  /* 0x0000000dff027210 */ /* 0x000fe400017e64ff */
[----:B------:R-:W-:-:S02]  /*3270*/  LOP3.LUT R13, R23, 0x1, RZ, 0xc0, !PT ;  /* 0x00000001170d7812 */ /* 0x000fc400078ec0ff */
[----:B------:R-:W-:Y:S02]  /*3280*/  IADD3.X R2, PT, PT, RZ, R2, RZ, P4, P5 ;  /* 0x00000002ff027210 */ /* 0x000fe400027ea4ff */
[----:B------:R-:W-:Y:S02]  /*3290*/  IADD3 R4, P0, PT, R4, R13, RZ ;  /* 0x0000000d04047210 */ /* 0x000fe40007f1e0ff */
[----:B------:R-:W-:Y:S02]  /*32a0*/  LOP3.LUT R19, R14, R19, RZ, 0xfc, !PT ;  /* 0x000000130e137212 */ /* 0x000fe400078efcff */
[----:B------:R-:W-:Y:S01]  /*32b0*/  IADD3 R21, P3, P4, R21, R13, R6 ;  /* 0x0000000d15157210 */ /* 0x000fe20007c7e006 */
[----:B------:R-:W-:Y:S01]  /*32c0*/  IMAD.X R2, RZ, RZ, R2, P0 ;  /* 0x000000ffff027224 */ /* 0x000fe200000e0602 */
[----:B------:R-:W-:Y:S02]  /*32d0*/  ISETP.NE.U32.AND P0, PT, R4, 0x3, PT ;  /* 0x000000030400780c */ /* 0x000fe40003f05070 */
[----:B------:R-:W-:-:S02]  /*32e0*/  LOP3.LUT R14, R7, 0x1, RZ, 0xc0, !PT ;  /* 0x00000001070e7812 */ /* 0x000fc400078ec0ff */
[----:B------:R-:W-:Y:S02]  /*32f0*/  ISETP.NE.AND.EX P0, PT, R2, RZ, PT, P0 ;  /* 0x000000ff0200720c */ /* 0x000fe40003f05300 */
[----:B------:R-:W-:-:S11]  /*3300*/  LOP3.LUT R23, R5, 0x1, RZ, 0xc0, !PT ;  /* 0x0000000105177812 */ /* 0x000fd600078ec0ff */
[----:B------:R-:W-:Y:S02]  /*3310*/  @P0 ISETP.NE.U32.AND P2, PT, R4, 0x2, PT ;  /* 0x000000020400080c */ /* 0x000fe40003f45070 */
[C---:B------:R-:W-:Y:S02]  /*3320*/  @P0 ISETP.NE.U32.AND P1, PT, R25.reuse, 0x1, PT ;  /* 0x000000011900080c */ /* 0x040fe40003f25070 */
[----:B------:R-:W-:Y:S01]  /*3330*/  @P0 ISETP.NE.AND.EX P2, PT, R2, RZ, PT, P2 ;  /* 0x000000ff0200020c */ /* 0x000fe20003f45320 */
[----:B------:R-:W-:Y:S01]  /*3340*/  IMAD.MOV.U32 R2, RZ, RZ, 0x40000000 ;  /* 0x40000000ff027424 */ /* 0x000fe200078e00ff */
[----:B------:R-:W-:Y:S02]  /*3350*/  @P0 ISETP.NE.U32.AND.EX P1, PT, RZ, RZ, PT, P1 ;  /* 0x000000ffff00020c */ /* 0x000fe40003f25110 */
[----:B------:R-:W-:Y:S02]  /*3360*/  @P0 SEL R4, RZ, 0x40000000, P2 ;  /* 0x40000000ff040807 */ /* 0x000fe40001000000 */
[----:B------:R-:W-:-:S02]  /*3370*/  IADD3 R25, P5, P2, R25, R21, R14 ;  /* 0x0000001519197210 */ /* 0x000fc40007abe00e */
[----:B------:R-:W-:Y:S02]  /*3380*/  @P0 SEL R2, R4, RZ, !P1 ;  /* 0x000000ff04020207 */ /* 0x000fe40004800000 */
[----:B------:R-:W-:Y:S02]  /*3390*/  IADD3.X R4, PT, PT, RZ, RZ, RZ, P3, P4 ;  /* 0x000000ffff047210 */ /* 0x000fe40001fe84ff */
[----:B------:R-:W-:Y:S02]  /*33a0*/  IADD3 R22, P0, P1, R22, R25, R23 ;  /* 0x0000001916167210 */ /* 0x000fe4000791e017 */
[----:B------:R-:W-:Y:S02]  /*33b0*/  IADD3.X R4, PT, PT, RZ, R4, RZ, P5, P2 ;  /* 0x00000004ff047210 */ /* 0x000fe40002fe44ff */
[----:B------:R-:W-:Y:S02]  /*33c0*/  LOP3.LUT R25, R3, 0x1, RZ, 0xc0, !PT ;  /* 0x0000000103197812 */ /* 0x000fe400078ec0ff */
[----:B------:R-:W-:-:S02]  /*33d0*/  IADD3.X R4, PT, PT, RZ, R4, RZ, P0, P1 ;  /* 0x00000004ff047210 */ /* 0x000fc400007e24ff */
[----:B------:R-:W-:-:S05]  /*33e0*/  IADD3 R22, P0, PT, R22, R25, RZ ;  /* 0x0000001916167210 */ /* 0x000fca0007f1e0ff */
[----:B------:R-:W-:Y:S01]  /*33f0*/  IMAD.X R4, RZ, RZ, R4, P0 ;  /* 0x000000ffff047224 */ /* 0x000fe200000e0604 */
[----:B------:R-:W-:-:S04]  /*3400*/  ISETP.NE.U32.AND P0, PT, R22, 0x3, PT ;  /* 0x000000031600780c */ /* 0x000fc80003f05070 */
[----:B------:R-:W-:-:S13]  /*3410*/  ISETP.NE.AND.EX P0, PT, R4, RZ, PT, P0 ;  /* 0x000000ff0400720c */ /* 0x000fda0003f05300 */
[----:B------:R-:W-:Y:S02]  /*3420*/  @P0 ISETP.NE.U32.AND P2, PT, R22, 0x2, PT ;  /* 0x000000021600080c */ /* 0x000fe40003f45070 */
[----:B------:R-:W-:Y:S02]  /*3430*/  @P0 ISETP.NE.U32.AND P1, PT, R20, 0x1, PT ;  /* 0x000000011400080c */ /* 0x000fe40003f25070 */
[----:B------:R-:W-:Y:S01]  /*3440*/  @P0 ISETP.NE.AND.EX P2, PT, R4, RZ, PT, P2 ;  /* 0x000000ff0400020c */ /* 0x000fe20003f45320 */
[----:B------:R-:W-:Y:S01]  /*3450*/  IMAD.MOV.U32 R4, RZ, RZ, -0x80000000 ;  /* 0x80000000ff047424 */ /* 0x000fe200078e00ff */
[----:B------:R-:W-:Y:S02]  /*3460*/  @P0 ISETP.NE.U32.AND.EX P1, PT, RZ, RZ, PT, P1 ;  /* 0x000000ffff00020c */ /* 0x000fe40003f25110 */
[----:B------:R-:W-:Y:S02]  /*3470*/  @P0 SEL R21, RZ, 0x80000000, P2 ;  /* 0x80000000ff150807 */ /* 0x000fe40001000000 */
[----:B------:R-:W-:-:S02]  /*3480*/  SHF.R.U32.HI R22, RZ, 0x2, R3 ;  /* 0x00000002ff167819 */ /* 0x000fc40000011603 */
[----:B------:R-:W-:Y:S02]  /*3490*/  @P0 SEL R4, R21, RZ, !P1 ;  /* 0x000000ff15040207 */ /* 0x000fe40004800000 */
[----:B------:R-:W-:Y:S02]  /*34a0*/  SHF.R.U32.HI R21, RZ, 0x1, R7 ;  /* 0x00000001ff157819 */ /* 0x000fe40000011607 */
[----:B------:R-:W-:Y:S02]  /*34b0*/  IADD3 R6, P0, P1, R6, R25, R14 ;  /* 0x0000001906067210 */ /* 0x000fe4000791e00e */
[----:B------:R-:W-:Y:S02]  /*34c0*/  LOP3.LUT R21, R21, 0x1, RZ, 0xc0, !PT ;  /* 0x0000000115157812 */ /* 0x000fe400078ec0ff */
[----:B------:R-:W-:Y:S02]  /*34d0*/  LOP3.LUT R22, R22, 0x1, RZ, 0xc0, !PT ;  /* 0x0000000116167812 */ /* 0x000fe400078ec0ff */
[----:B------:R-:W-:-:S02]  /*34e0*/  IADD3 R6, P2, P3, R20, R6, R21 ;  /* 0x0000000614067210 */ /* 0x000fc40007b5e015 */
[----:B------:R-:W-:-:S04]  /*34f0*/  SHF.R.U32.HI R20, RZ, 0x1, R5 ;  /* 0x00000001ff147819 */ /* 0x000fc80000011605 */
[----:B------:R-:W-:-:S04]  /*3500*/  LOP3.LUT R20, R20, 0x1, RZ, 0xc0, !PT ;  /* 0x0000000114147812 */ /* 0x000fc800078ec0ff */
[----:B------:R-:W-:Y:S02]  /*3510*/  IADD3 R6, P4, P5, R13, R6, R20 ;  /* 0x000000060d067210 */ /* 0x000fe40007d9e014 */
[----:B------:R-:W-:Y:S02]  /*3520*/  LOP3.LUT R13, R10, R19, RZ, 0xfc, !PT ;  /* 0x000000130a0d7212 */ /* 0x000fe400078efcff */
[----:B------:R-:W-:Y:S02]  /*3530*/  IADD3.X R10, PT, PT, RZ, RZ, RZ, P0, P1 ;  /* 0x000000ffff0a7210 */ /* 0x000fe400007e24ff */
[----:B------:R-:W-:Y:S02]  /*3540*/  IADD3 R6, P0, PT, R6, R27, RZ ;  /* 0x0000001b06067210 */ /* 0x000fe40007f1e0ff */
[----:B------:R-:W-:Y:S02]  /*3550*/  IADD3.X R10, PT, PT, RZ, R10, RZ, P2, P3 ;  /* 0x0000000aff0a7210 */ /* 0x000fe400017e64ff */
[----:B------:R-:W-:-:S02]  /*3560*/  SHF.R.U32.HI R19, RZ, 0x2, R5 ;  /* 0x00000002ff137819 */ /* 0x000fc40000011605 */
[----:B------:R-:W-:Y:S02]  /*3570*/  IADD3.X R10, PT, PT, RZ, R10, RZ, P4, P5 ;  /* 0x0000000aff0a7210 */ /* 0x000fe400027ea4ff */
[----:B------:R-:W-:Y:S01]  /*3580*/  LOP3.LUT R0, R0, R13, RZ, 0xfc, !PT ;  /* 0x0000000d00007212 */ /* 0x000fe200078efcff */
[----:B------:R-:W-:Y:S01]  /*3590*/  IMAD.MOV.U32 R13, RZ, RZ, RZ ;  /* 0x000000ffff0d7224 */ /* 0x000fe200078e00ff */
        /* <DEDUP_REMOVED lines=11> */
[----:B------:R-:W-:Y:S02]  /*3650*/  SHF.R.U32.HI R6, RZ, 0x2, R7 ;  /* 0x00000002ff067819 */ /* 0x000fe40000011607 */
[----:B------:R-:W-:Y:S02]  /*3660*/  IADD3 R14, P0, P1, R14, R27, R21 ;  /* 0x0000001b0e0e7210 */ /* 0x000fe4000791e015 */
[----:B------:R-:W-:-:S04]  /*3670*/  LOP3.LUT R6, R6, 0x1, RZ, 0xc0, !PT ;  /* 0x0000000106067812 */ /* 0x000fc800078ec0ff */
[----:B------:R-:W-:Y:S01]  /*3680*/  IADD3 R14, P2, P3, R23, R14, R6 ;  /* 0x0000000e170e7210 */ /* 0x000fe20007b5e006 */
[----:B------:R-:W-:-:S03]  /*3690*/  IMAD.MOV.U32 R23, RZ, RZ, 0x2 ;  /* 0x00000002ff177424 */ /* 0x000fc600078e00ff */
[----:B------:R-:W-:Y:S02]  /*36a0*/  IADD3 R25, P4, P5, R25, R14, R19 ;  /* 0x0000000e19197210 */ /* 0x000fe40007d9e013 */
[----:B------:R-:W-:Y:S01]  /*36b0*/  LOP3.LUT R14, R10, UR8, R13, 0xfe, !PT ;  /* 0x000000080a0e7c12 */ /* 0x000fe2000f8efe0d */
[----:B------:R-:W-:Y:S01]  /*36c0*/  UMOV UR8, URZ ;  /* 0x000000ff00087c82 */ /* 0x000fe20008000000 */
[----:B------:R-:W-:Y:S02]  /*36d0*/  IADD3.X R10, PT, PT, RZ, RZ, RZ, P0, P1 ;  /* 0x000000ffff0a7210 */ /* 0x000fe400007e24ff */
[----:B------:R-:W-:Y:S02]  /*36e0*/  IADD3 R25, P0, PT, R25, R22, RZ ;  /* 0x0000001619197210 */ /* 0x000fe40007f1e0ff */
[----:B------:R-:W-:Y:S02]  /*36f0*/  IADD3.X R10, PT, PT, RZ, R10, RZ, P2, P3 ;  /* 0x0000000aff0a7210 */ /* 0x000fe400017e64ff */
[----:B------:R-:W-:-:S02]  /*3700*/  SHF.R.U32.HI R13, RZ, 0x3, R7 ;  /* 0x00000003ff0d7819 */ /* 0x000fc40000011607 */
[----:B------:R-:W-:Y:S02]  /*3710*/  IADD3.X R10, PT, PT, RZ, R10, RZ, P4, P5 ;  /* 0x0000000aff0a7210 */ /* 0x000fe400027ea4ff */
[----:B------:R-:W-:-:S03]  /*3720*/  LOP3.LUT R13, R13, 0x1, RZ, 0xc0, !PT ;  /* 0x000000010d0d7812 */ /* 0x000fc600078ec0ff */
        /* <DEDUP_REMOVED lines=11> */
[----:B------:R-:W-:Y:S02]  /*37e0*/  SHF.R.U32.HI R10, RZ, 0x3, R5 ;  /* 0x00000003ff0a7819 */ /* 0x000fe40000011605 */
[----:B------:R-:W-:Y:S02]  /*37f0*/  IADD3 R24, P2, P3, R20, R24, R13 ;  /* 0x0000001814187210 */ /* 0x000fe40007b5e00d */
[----:B------:R-:W-:Y:S02]  /*3800*/  LOP3.LUT R20, R23, R14, RZ, 0xfc, !PT ;  /* 0x0000000e17147212 */ /* 0x000fe400078efcff */
[----:B------:R-:W-:-:S02]  /*3810*/  LOP3.LUT R10, R10, 0x1, RZ, 0xc0, !PT ;  /* 0x000000010a0a7812 */ /* 0x000fc400078ec0ff */
[----:B------:R-:W-:Y:S02]  /*3820*/  IADD3.X R14, PT, PT, RZ, RZ, RZ, P0, P1 ;  /* 0x000000ffff0e7210 */ /* 0x000fe400007e24ff */
[----:B------:R-:W-:Y:S02]  /*3830*/  SHF.R.U32.HI R23, RZ, 0x3, R3 ;  /* 0x00000003ff177819 */ /* 0x000fe40000011603 */
[----:B------:R-:W-:Y:S01]  /*3840*/  IADD3 R24, P4, P5, R27, R24, R10 ;  /* 0x000000181b187210 */ /* 0x000fe20007d9e00a */
[----:B------:R-:W-:Y:S01]  /*3850*/  IMAD.MOV.U32 R27, RZ, RZ, 0x20000 ;  /* 0x00020000ff1b7424 */ /* 0x000fe200078e00ff */
[----:B------:R-:W-:Y:S02]  /*3860*/  IADD3.X R14, PT, PT, RZ, R14, RZ, P2, P3 ;  /* 0x0000000eff0e7210 */ /* 0x000fe400017e64ff */
[----:B------:R-:W-:Y:S02]  /*3870*/  LOP3.LUT R23, R23, 0x1, RZ, 0xc0, !PT ;  /* 0x0000000117177812 */ /* 0x000fe400078ec0ff */
[----:B------:R-:W-:-:S02]  /*3880*/  IADD3.X R14, PT, PT, RZ, R14, RZ, P4, P5 ;  /* 0x0000000eff0e7210 */ /* 0x000fc400027ea4ff */
[----:B------:R-:W-:Y:S02]  /*3890*/  IADD3 R24, P0, PT, R24, R23, RZ ;  /* 0x0000001718187210 */ /* 0x000fe40007f1e0ff */
[----:B------:R-:W-:-:S03]  /*38a0*/  SHF.R.U32.HI R21, RZ, 0x4, R5 ;  /* 0x00000004ff157819 */ /* 0x000fc60000011605 */
        /* <DEDUP_REMOVED lines=11> */
[----:B------:R-:W-:Y:S02]  /*3960*/  SHF.R.U32.HI R14, RZ, 0x4, R7 ;  /* 0x00000004ff0e7819 */ /* 0x000fe40000011607 */
[----:B------:R-:W-:Y:S02]  /*3970*/  IADD3 R6, P0, P1, R6, R23, R13 ;  /* 0x0000001706067210 */ /* 0x000fe4000791e00d */
[----:B------:R-:W-:-:S04]  /*3980*/  LOP3.LUT R14, R14, 0x1, RZ, 0xc0, !PT ;  /* 0x000000010e0e7812 */ /* 0x000fc800078ec0ff */
[----:B------:R-:W-:Y:S02]  /*3990*/  IADD3 R19, P2, P3, R19, R6, R14 ;  /* 0x0000000613137210 */ /* 0x000fe40007b5e00e */
[----:B------:R-:W-:Y:S02]  /*39a0*/  IADD3.X R6, PT, PT, RZ, RZ, RZ, P0, P1 ;  /* 0x000000ffff067210 */ /* 0x000fe400007e24ff */
[----:B------:R-:W-:Y:S02]  /*39b0*/  IADD3 R19, P4, P5, R22, R19, R21 ;  /* 0x0000001316137210 */ /* 0x000fe40007d9e015 */
[----:B------:R-:W-:Y:S01]  /*39c0*/  LOP3.LUT R22, R25, R20, RZ, 0xfc, !PT ;  /* 0x0000001419167212 */ /* 0x000fe200078efcff */
[----:B------:R-:W-:Y:S01]  /*39d0*/  IMAD.MOV.U32 R25, RZ, RZ, 0x8 ;  /* 0x00000008ff197424 */ /* 0x000fe200078e00ff */
[----:B------:R-:W-:Y:S02]  /*39e0*/  SHF.R.U32.HI R20, RZ, 0x4, R3 ;  /* 0x00000004ff147819 */ /* 0x000fe40000011603 */
[----:B------:R-:W-:-:S02]  /*39f0*/  IADD3.X R6, PT, PT, RZ, R6, RZ, P2, P3 ;  /* 0x00000006ff067210 */ /* 0x000fc400017e64ff */
[----:B------:R-:W-:Y:S02]  /*3a00*/  LOP3.LUT R20, R20, 0x1, RZ, 0xc0, !PT ;  /* 0x0000000114147812 */ /* 0x000fe400078ec0ff */
        /* <DEDUP_REMOVED lines=10> */
[----:B------:R-:W-:-:S02]  /*3ab0*/  SHF.R.U32.HI R19, RZ, 0x5, R7 ;  /* 0x00000005ff137819 */ /* 0x000fc40000011607 */
[----:B------:R-:W-:Y:S02]  /*3ac0*/  @P0 SEL R25, R6, RZ, !P1 ;  /* 0x000000ff06190207 */ /* 0x000fe40004800000 */
[----:B------:R-:W-:Y:S02]  /*3ad0*/  LOP3.LUT R19, R19, 0x1, RZ, 0xc0, !PT ;  /* 0x0000000113137812 */ /* 0x000fe400078ec0ff */
[----:B------:R-:W-:Y:S02]  /*3ae0*/  IADD3 R13, P0, P1, R13, R20, R14 ;  /* 0x000000140d0d7210 */ /* 0x000fe4000791e00e */
[----:B------:R-:W-:Y:S02]  /*3af0*/  SHF.R.U32.HI R6, RZ, 0x5, R5 ;  /* 0x00000005ff067819 */ /* 0x000fe40000011605 */
[----:B------:R-:W-:Y:S02]  /*3b00*/  IADD3 R10, P2, P3, R10, R13, R19 ;  /* 0x0000000d0a0a7210 */ /* 0x000fe40007b5e013 */
[----:B------:R-:W-:-:S02]  /*3b10*/  LOP3.LUT R6, R6, 0x1, RZ, 0xc0, !PT ;  /* 0x0000000106067812 */ /* 0x000fc400078ec0ff */
[----:B------:R-:W-:Y:S02]  /*3b20*/  IADD3.X R13, PT, PT, RZ, RZ, RZ, P0, P1 ;  /* 0x000000ffff0d7210 */ /* 0x000fe400007e24ff */
[----:B------:R-:W-:Y:S02]  /*3b30*/  IADD3 R10, P4, P5, R23, R10, R6 ;  /* 0x0000000a170a7210 */ /* 0x000fe40007d9e006 */
[----:B------:R-:W-:Y:S02]  /*3b40*/  SHF.R.U32.HI R23, RZ, 0x5, R3 ;  /* 0x00000005ff177819 */ /* 0x000fe40000011603 */
[----:B------:R-:W-:Y:S02]  /*3b50*/  IADD3.X R13, PT, PT, RZ, R13, RZ, P2, P3 ;  /* 0x0000000dff0d7210 */ /* 0x000fe400017e64ff */
[----:B------:R-:W-:Y:S02]  /*3b60*/  LOP3.LUT R23, R23, 0x1, RZ, 0xc0, !PT ;  /* 0x0000000117177812 */ /* 0x000fe400078ec0ff */
[----:B------:R-:W-:-:S02]  /*3b70*/  IADD3.X R13, PT, PT, RZ, R13, RZ, P4, P5 ;  /* 0x0000000dff0d7210 */ /* 0x000fc400027ea4ff */
[----:B------:R-:W-:Y:S02]  /*3b80*/  IADD3 R10, P0, PT, R10, R23, RZ ;  /* 0x000000170a0a7210 */ /* 0x000fe40007f1e0ff */
[----:B------:R-:W-:-:S03]  /*3b90*/  LOP3.LUT R22, R25, R22, RZ, 0xfc, !PT ;  /* 0x0000001619167212 */ /* 0x000fc600078efcff */
        /* <DEDUP_REMOVED lines=12> */
[----:B------:R-:W-:Y:S02]  /*3c60*/  LOP3.LUT R10, R10, 0x1, RZ, 0xc0, !PT ;  /* 0x000000010a0a7812 */ /* 0x000fe400078ec0ff */
[----:B------:R-:W-:Y:S02]  /*3c70*/  LOP3.LUT R22, R13, R22, RZ, 0xfc, !PT ;  /* 0x000000160d167212 */ /* 0x000fe400078efcff */
[----:B------:R-:W-:-:S02]  /*3c80*/  IADD3 R25, P2, P3, R21, R25, R10 ;  /* 0x0000001915197210 */ /* 0x000fc40007b5e00a */
[----:B------:R-:W-:Y:S02]  /*3c90*/  SHF.R.U32.HI R21, RZ, 0x6, R5 ;  /* 0x00000006ff157819 */ /* 0x000fe40000011605 */
[----:B------:R-:W-:Y:S02]  /*3ca0*/  IADD3.X R13, PT, PT, RZ, RZ, RZ, P0, P1 ;  /* 0x000000ffff0d7210 */ /* 0x000fe400007e24ff */
[----:B------:R-:W-:Y:S02]  /*3cb0*/  LOP3.LUT R21, R21, 0x1, RZ, 0xc0, !PT ;  /* 0x0000000115157812 */ /* 0x000fe400078ec0ff */
[----:B------:R-:W-:Y:S02]  /*3cc0*/  IADD3.X R13, PT, PT, RZ, R13, RZ, P2, P3 ;  /* 0x0000000dff0d7210 */ /* 0x000fe400017e64ff */
[----:B------:R-:W-:Y:S02]  /*3cd0*/  IADD3 R25, P4, P5, R20, R25, R21 ;  /* 0x0000001914197210 */ /* 0x000fe40007d9e015 */
[----:B------:R-:W-:-:S02]  /*3ce0*/  SHF.R.U32.HI R20, RZ, 0x6, R3 ;  /* 0x00000006ff147819 */ /* 0x000fc40000011603 */
[----:B------:R-:W-:Y:S02]  /*3cf0*/  IADD3.X R13, PT, PT, RZ, R13, RZ, P4, P5 ;  /* 0x0000000dff0d7210 */ /* 0x000fe400027ea4ff */
[----:B------:R-:W-:Y:S02]  /*3d00*/  LOP3.LUT R20, R20, 0x1, RZ, 0xc0, !PT ;  /* 0x0000000114147812 */ /* 0x000fe400078ec0ff */
[----:B------:R-:W-:Y:S02]  /*3d10*/  SHF.R.U32.HI R14, RZ, 0x7, R5 ;  /* 0x00000007ff0e7819 */ /* 0x000fe40000011605 */
[----:B------:R-:W-:Y:S02]  /*3d20*/  IADD3 R25, P0, PT, R25, R20, RZ ;  /* 0x0000001419197210 */ /* 0x000fe40007f1e0ff */
        /* <DEDUP_REMOVED lines=15> */
[----:B------:R-:W-:Y:S02]  /*3e20*/  LOP3.LUT R19, R25, R22, RZ, 0xfc, !PT ;  /* 0x0000001619137212 */ /* 0x000fe400078efcff */
[----:B------:R-:W-:Y:S02]  /*3e30*/  IADD3 R6, P4, P5, R23, R6, R14 ;  /* 0x0000000617067210 */ /* 0x000fe40007d9e00e */
[----:B------:R-:W-:Y:S02]  /*3e40*/  IADD3.X R22, PT, PT, RZ, RZ, RZ, P0, P1 ;  /* 0x000000ffff167210 */ /* 0x000fe400007e24ff */
        /* <DEDUP_REMOVED lines=215> */
[----:B------:R-:W-:Y:S02]  /*4bc0*/  SHF.R.U32.HI R22, RZ, 0x10, R3 ;  /* 0x00000010ff167819 */ /* 0x000fe40000011603 */
[----:B------:R-:W-:Y:S02]  /*4bd0*/  IADD3 R25, P4, P5, R20, R25, R21 ;  /* 0x0000001914197210 */ /* 0x000fe40007d9e015 */
[----:B------:R-:W-:-:S02]  /*4be0*/  IADD3.X R19, PT, PT, RZ, R19, RZ, P2, P3 ;  /* 0x00000013ff137210 */ /* 0x000fc400017e64ff */
[----:B------:R-:W-:Y:S02]  /*4bf0*/  LOP3.LUT R22, R22, 0x1, RZ, 0xc0, !PT ;  /* 0x0000000116167812 */ /* 0x000fe400078ec0ff */
[----:B------:R-:W-:Y:S02]  /*4c00*/  IADD3.X R19, PT, PT, RZ, R19, RZ, P4, P5 ;  /* 0x00000013ff137210 */ /* 0x000fe400027ea4ff */
        /* <DEDUP_REMOVED lines=42> */
[----:B------:R-:W-:Y:S01]  /*4eb0*/  LOP3.LUT R6, R24, R13, RZ, 0xfc, !PT ;  /* 0x0000000d18067212 */ /* 0x000fe200078efcff */
[----:B------:R-:W-:Y:S01]  /*4ec0*/  IMAD.MOV.U32 R24, RZ, RZ, 0x80000 ;  /* 0x00080000ff187424 */ /* 0x000fe200078e00ff */
[----:B------:R-:W-:Y:S02]  /*4ed0*/  IADD3.X R13, PT, PT, RZ, RZ, RZ, P0, P1 ;  /* 0x000000ffff0d7210 */ /* 0x000fe400007e24ff */
[----:B------:R-:W-:Y:S02]  /*4ee0*/  IADD3 R22, P4, P5, R22, R21, R25 ;  /* 0x0000001516167210 */ /* 0x000fe40007d9e019 */
[----:B------:R-:W-:Y:S02]  /*4ef0*/  IADD3.X R13, PT, PT, RZ, R13, RZ, P2, P3 ;  /* 0x0000000dff0d7210 */ /* 0x000fe400017e64ff */
[----:B------:R-:W-:Y:S02]  /*4f00*/  IADD3 R22, P0, PT, R22, R23, RZ ;  /* 0x0000001716167210 */ /* 0x000fe40007f1e0ff */
[----:B------:R-:W-:-:S02]  /*4f10*/  IADD3.X R13, PT, PT, RZ, R13, RZ, P4, P5 ;  /* 0x0000000dff0d7210 */ /* 0x000fc400027ea4ff */
        /* <DEDUP_REMOVED lines=17> */
[----:B------:R-:W-:Y:S02]  /*5030*/  SHF.R.U32.HI R19, RZ, 0x13, R3 ;  /* 0x00000013ff137819 */ /* 0x000fe40000011603 */
[----:B------:R-:W-:Y:S02]  /*5040*/  IADD3 R20, P4, P5, R14, R20, R21 ;  /* 0x000000140e147210 */ /* 0x000fe40007d9e015 */
[----:B------:R-:W-:Y:S01]  /*5050*/  LOP3.LUT R14, R27, R6, RZ, 0xfc, !PT ;  /* 0x000000061b0e7212 */ /* 0x000fe200078efcff */
[----:B------:R-:W-:Y:S01]  /*5060*/  IMAD.MOV.U32 R27, RZ, RZ, 0x40000 ;  /* 0x00040000ff1b7424 */ /* 0x000fe200078e00ff */
[----:B------:R-:W-:Y:S02]  /*5070*/  IADD3.X R6, PT, PT, RZ, RZ, RZ, P0, P1 ;  /* 0x000000ffff067210 */ /* 0x000fe400007e24ff */
[----:B------:R-:W-:Y:S02]  /*5080*/  LOP3.LUT R19, R19, 0x1, RZ, 0xc0, !PT ;  /* 0x0000000113137812 */ /* 0x000fe400078ec0ff */
[----:B------:R-:W-:-:S02]  /*5090*/  IADD3.X R6, PT, PT, RZ, R6, RZ, P2, P3 ;  /* 0x00000006ff067210 */ /* 0x000fc400017e64ff */
[----:B------:R-:W-:Y:S02]  /*50a0*/  IADD3 R20, P0, PT, R20, R19, RZ ;  /* 0x0000001314147210 */ /* 0x000fe40007f1e0ff */
[----:B------:R-:W-:-:S05]  /*50b0*/  IADD3.X R6, PT, PT, RZ, R6, RZ, P4, P5 ;  /* 0x00000006ff067210 */ /* 0x000fca00027ea4ff */
        /* <DEDUP_REMOVED lines=17> */
[----:B------:R-:W-:Y:S02]  /*51d0*/  LOP3.LUT R23, R27, R14, RZ, 0xfc, !PT ;  /* 0x0000000e1b177212 */ /* 0x000fe400078efcff */
        /* <DEDUP_REMOVED lines=18> */
[----:B------:R-:W-:Y:S01]  /*5300*/  LOP3.LUT R13, R24, R23, RZ, 0xfc, !PT ;  /* 0x00000017180d7212 */ /* 0x000fe200078efcff */
[----:B------:R-:W-:Y:S01]  /*5310*/  IMAD.MOV.U32 R24, RZ, RZ, 0x100000 ;  /* 0x00100000ff187424 */ /* 0x000fe200078e00ff */
[----:B------:R-:W-:-:S02]  /*5320*/  IADD3 R26, P2, P3, R21, R26, R14 ;  /* 0x0000001a151a7210 */ /* 0x000fc40007b5e00e */
[----:B------:R-:W-:Y:S02]  /*5330*/  SHF.R.U32.HI R23, RZ, 0x15, R3 ;  /* 0x00000015ff177819 */ /* 0x000fe40000011603 */
[----:B------:R-:W-:Y:S02]  /*5340*/  IADD3 R26, P4, P5, R19, R26, R20 ;  /* 0x0000001a131a7210 */ /* 0x000fe40007d9e014 */
[----:B------:R-:W-:Y:S02]  /*5350*/  IADD3.X R19, PT, PT, RZ, RZ, RZ, P0, P1 ;  /* 0x000000ffff137210 */ /* 0x000fe400007e24ff */
[----:B------:R-:W-:Y:S02]  /*5360*/  LOP3.LUT R23, R23, 0x1, RZ, 0xc0, !PT ;  /* 0x0000000117177812 */ /* 0x000fe400078ec0ff */
[----:B------:R-:W-:Y:S02]  /*5370*/  IADD3.X R19, PT, PT, RZ, R19, RZ, P2, P3 ;  /* 0x00000013ff137210 */ /* 0x000fe400017e64ff */
[----:B------:R-:W-:-:S02]  /*5380*/  IADD3 R26, P0, PT, R26, R23, RZ ;  /* 0x000000171a1a7210 */ /* 0x000fc40007f1e0ff */
[----:B------:R-:W-:Y:S02]  /*5390*/  IADD3.X R19, PT, PT, RZ, R19, RZ, P4, P5 ;  /* 0x00000013ff137210 */ /* 0x000fe400027ea4ff */
[----:B------:R-:W-:-:S03]  /*53a0*/  LOP3.LUT R25, R25, 0x1, RZ, 0xc0, !PT ;  /* 0x0000000119197812 */ /* 0x000fc600078ec0ff */
[----:B------:R-:W-:Y:S01]  /*53b0*/  IMAD.X R19, RZ, RZ, R19, P0 ;  /* 0x000000ffff137224 */ /* 0x000fe200000e0613 */
[----:B------:R-:W-:-:S04]  /*53c0*/  ISETP.NE.U32.AND P0, PT, R26, 0x3, PT ;  /* 0x000000031a00780c */ /* 0x000fc80003f05070 */
[----:B------:R-:W-:-:S13]  /*53d0*/  ISETP.NE.AND.EX P0, PT, R19, RZ, PT, P0 ;  /* 0x000000ff1300720c */ /* 0x000fda0003f05300 */
[----:B------:R-:W-:Y:S02]  /*53e0*/  @P0 ISETP.NE.U32.AND P2, PT, R26, 0x2, PT ;  /* 0x000000021a00080c */ /* 0x000fe40003f45070 */
        /* <DEDUP_REMOVED lines=10> */
[----:B------:R-:W-:Y:S02]  /*5490*/  IADD3.X R13, PT, PT, RZ, RZ, RZ, P0, P1 ;  /* 0x000000ffff0d7210 */ /* 0x000fe400007e24ff */
[----:B------:R-:W-:Y:S02]  /*54a0*/  IADD3 R21, P4, P5, R10, R21, R25 ;  /* 0x000000150a157210 */ /* 0x000fe40007d9e019 */
[----:B------:R-:W-:Y:S02]  /*54b0*/  SHF.R.U32.HI R10, RZ, 0x16, R3 ;  /* 0x00000016ff0a7819 */ /* 0x000fe40000011603 */
        /* <DEDUP_REMOVED lines=19> */
[----:B------:R-:W-:Y:S02]  /*55f0*/  SHF.R.U32.HI R14, RZ, 0x18, R7 ;  /* 0x00000018ff0e7819 */ /* 0x000fe40000011607 */
[----:B------:R-:W-:-:S02]  /*5600*/  IADD3 R27, P2, P3, R20, R27, R21 ;  /* 0x0000001b141b7210 */ /* 0x000fc40007b5e015 */
[----:B------:R-:W-:Y:S02]  /*5610*/  SHF.R.U32.HI R20, RZ, 0x17, R5 ;  /* 0x00000017ff147819 */ /* 0x000fe40000011605 */
[----:B------:R-:W-:Y:S02]  /*5620*/  LOP3.LUT R14, R14, 0x1, RZ, 0xc0, !PT ;  /* 0x000000010e0e7812 */ /* 0x000fe400078ec0ff */
[----:B------:R-:W-:-:S04]  /*5630*/  LOP3.LUT R20, R20, 0x1, RZ, 0xc0, !PT ;  /* 0x0000000114147812 */ /* 0x000fc800078ec0ff */
[----:B------:R-:W-:Y:S02]  /*5640*/  IADD3 R27, P4, P5, R23, R27, R20 ;  /* 0x0000001b171b7210 */ /* 0x000fe40007d9e014 */
[----:B------:R-:W-:Y:S02]  /*5650*/  LOP3.LUT R23, R11, R0, RZ, 0xfc, !PT ;  /* 0x000000000b177212 */ /* 0x000fe400078efcff */
[----:B------:R-:W-:Y:S02]  /*5660*/  IADD3.X R0, PT, PT, RZ, RZ, RZ, P0, P1 ;  /* 0x000000ffff007210 */ /* 0x000fe400007e24ff */
[----:B------:R-:W-:Y:S02]  /*5670*/  IADD3 R27, P0, PT, R27, R22, RZ ;  /* 0x000000161b1b7210 */ /* 0x000fe40007f1e0ff */
[----:B------:R-:W-:Y:S02]  /*5680*/  IADD3.X R0, PT, PT, RZ, R0, RZ, P2, P3 ;  /* 0x00000000ff007210 */ /* 0x000fe400017e64ff */
[----:B------:R-:W-:-:S02]  /*5690*/  LOP3.LUT R23, R16, R23, RZ, 0xfc, !PT ;  /* 0x0000001710177212 */ /* 0x000fc400078efcff */
[----:B------:R-:W-:Y:S02]  /*56a0*/  IADD3.X R0, PT, PT, RZ, R0, RZ, P4, P5 ;  /* 0x00000000ff007210 */ /* 0x000fe400027ea4ff */
[----:B------:R-:W-:Y:S02]  /*56b0*/  LOP3.LUT R24, R18, R23, RZ, 0xfc, !PT ;  /* 0x0000001712187212 */ /* 0x000fe400078efcff */
[----:B------:R-:W-:Y:S01]  /*56c0*/  SHF.R.U32.HI R23, RZ, 0x1b, R7 ;  /* 0x0000001bff177819 */ /* 0x000fe20000011607 */
        /* <DEDUP_REMOVED lines=12> */
[----:B------:R-:W-:Y:S02]  /*5790*/  LOP3.LUT R11, R13, R6, RZ, 0xfc, !PT ;  /* 0x000000060d0b7212 */ /* 0x000fe400078efcff */
[----:B------:R-:W-:Y:S02]  /*57a0*/  IADD3 R25, P2, P3, R25, R19, R14 ;  /* 0x0000001319197210 */ /* 0x000fe40007b5e00e */
[----:B------:R-:W-:Y:S02]  /*57b0*/  SHF.R.U32.HI R19, RZ, 0x18, R5 ;  /* 0x00000018ff137819 */ /* 0x000fe40000011605 */
[----:B------:R-:W-:-:S02]  /*57c0*/  SHF.R.U32.HI R6, RZ, 0x18, R3 ;  /* 0x00000018ff067819 */ /* 0x000fc40000011603 */
[----:B------:R-:W-:Y:S02]  /*57d0*/  LOP3.LUT R19, R19, 0x1, RZ, 0xc0, !PT ;  /* 0x0000000113137812 */ /* 0x000fe400078ec0ff */
[----:B------:R-:W-:Y:S02]  /*57e0*/  LOP3.LUT R6, R6, 0x1, RZ, 0xc0, !PT ;  /* 0x0000000106067812 */ /* 0x000fe400078ec0ff */
[----:B------:R-:W-:Y:S02]  /*57f0*/  IADD3 R25, P4, P5, R10, R25, R19 ;  /* 0x000000190a197210 */ /* 0x000fe40007d9e013 */
[----:B------:R-:W-:Y:S02]  /*5800*/  IADD3.X R10, PT, PT, RZ, RZ, RZ, P0, P1 ;  /* 0x000000ffff0a7210 */ /* 0x000fe400007e24ff */
[----:B------:R-:W-:Y:S02]  /*5810*/  IADD3 R25, P0, PT, R25, R6, RZ ;  /* 0x0000000619197210 */ /* 0x000fe40007f1e0ff */
[----:B------:R-:W-:-:S02]  /*5820*/  IADD3.X R10, PT, PT, RZ, R10, RZ, P2, P3 ;  /* 0x0000000aff0a7210 */ /* 0x000fc400017e64ff */
[----:B------:R-:W-:Y:S02]  /*5830*/  LOP3.LUT R11, R0, R11, RZ, 0xfc, !PT ;  /* 0x0000000b000b7212 */ /* 0x000fe400078efcff */
[----:B------:R-:W-:-:S05]  /*5840*/  IADD3.X R10, PT, PT, RZ, R10, RZ, P4, P5 ;  /* 0x0000000aff0a7210 */ /* 0x000fca00027ea4ff */
        /* <DEDUP_REMOVED lines=13> */
[----:B------:R-:W-:Y:S02]  /*5920*/  IADD3.X R16, PT, PT, RZ, RZ, RZ, P0, P1 ;  /* 0x000000ffff107210 */ /* 0x000fe400007e24ff */
[----:B------:R-:W-:-:S02]  /*5930*/  IADD3 R21, P2, P3, R20, R21, R13 ;  /* 0x0000001514157210 */ /* 0x000fc40007b5e00d */
[----:B------:R-:W-:Y:S02]  /*5940*/  SHF.R.U32.HI R20, RZ, 0x19, R5 ;  /* 0x00000019ff147819 */ /* 0x000fe40000011605 */
[----:B------:R-:W-:Y:S02]  /*5950*/  IADD3.X R16, PT, PT, RZ, R16, RZ, P2, P3 ;  /* 0x00000010ff107210 */ /* 0x000fe400017e64ff */
[----:B------:R-:W-:Y:S02]  /*5960*/  LOP3.LUT R20, R20, 0x1, RZ, 0xc0, !PT ;  /* 0x0000000114147812 */ /* 0x000fe400078ec0ff */
[----:B------:R-:W-:Y:S02]  /*5970*/  LOP3.LUT R11, R10, R11, RZ, 0xfc, !PT ;  /* 0x0000000b0a0b7212 */ /* 0x000fe400078efcff */
        /* <DEDUP_REMOVED lines=22> */
[----:B------:R-:W-:Y:S02]  /*5ae0*/  LOP3.LUT R19, R19, 0x1, RZ, 0xc0, !PT ;  /* 0x0000000113137812 */ /* 0x000fe400078ec0ff */
[----:B------:R-:W-:Y:S02]  /*5af0*/  LOP3.LUT R11, R16, R11, RZ, 0xfc, !PT ;  /* 0x0000000b100b7212 */ /* 0x000fe400078efcff */
[----:B------:R-:W-:Y:S02]  /*5b00*/  IADD3 R25, P4, P5, R6, R25, R19 ;  /* 0x0000001906197210 */ /* 0x000fe40007d9e013 */
[----:B------:R-:W-:-:S02]  /*5b10*/  IADD3.X R6, PT, PT, RZ, RZ, RZ, P0, P1 ;  /* 0x000000ffff067210 */ /* 0x000fc400007e24ff */
[----:B------:R-:W-:Y:S02]  /*5b20*/  IADD3 R25, P0, PT, R25, R14, RZ ;  /* 0x0000000e19197210 */ /* 0x000fe40007f1e0ff */
[----:B------:R-:W-:-:S04]  /*5b30*/  IADD3.X R6, PT, PT, RZ, R6, RZ, P2, P3 ;  /* 0x00000006ff067210 */ /* 0x000fc800017e64ff */
        /* <DEDUP_REMOVED lines=10> */
[----:B------:R-:W-:-:S02]  /*5be0*/  LOP3.LUT R25, R17, R24, RZ, 0xfc, !PT ;  /* 0x0000001811197212 */ /* 0x000fc400078efcff */
[----:B------:R-:W-:Y:S02]  /*5bf0*/  @P0 SEL R6, R18, RZ, !P1 ;  /* 0x000000ff12060207 */ /* 0x000fe40004800000 */
[----:B------:R-:W-:Y:S02]  /*5c00*/  IADD3 R13, P0, P1, R13, R14, R22 ;  /* 0x0000000e0d0d7210 */ /* 0x000fe4000791e016 */
[----:B------:R-:W-:Y:S02]  /*5c10*/  SHF.R.U32.HI R18, RZ, 0x1b, R5 ;  /* 0x0000001bff127819 */ /* 0x000fe40000011605 */
[----:B------:R-:W-:Y:S02]  /*5c20*/  IADD3 R20, P2, P3, R20, R13, R23 ;  /* 0x0000000d14147210 */ /* 0x000fe40007b5e017 */
[----:B------:R-:W-:Y:S02]  /*5c30*/  LOP3.LUT R18, R18, 0x1, RZ, 0xc0, !PT ;  /* 0x0000000112127812 */ /* 0x000fe400078ec0ff */
[----:B------:R-:W-:-:S02]  /*5c40*/  IADD3.X R13, PT, PT, RZ, RZ, RZ, P0, P1 ;  /* 0x000000ffff0d7210 */ /* 0x000fc400007e24ff */
[----:B------:R-:W-:Y:S02]  /*5c50*/  SHF.R.U32.HI R17, RZ, 0x1b, R3 ;  /* 0x0000001bff117819 */ /* 0x000fe40000011603 */
[----:B------:R-:W-:Y:S02]  /*5c60*/  IADD3 R20, P4, P5, R21, R20, R18 ;  /* 0x0000001415147210 */ /* 0x000fe40007d9e012 */
[----:B------:R-:W-:Y:S02]  /*5c70*/  IADD3.X R13, PT, PT, RZ, R13, RZ, P2, P3 ;  /* 0x0000000dff0d7210 */ /* 0x000fe400017e64ff */
[----:B------:R-:W-:Y:S02]  /*5c80*/  LOP3.LUT R17, R17, 0x1, RZ, 0xc0, !PT ;  /* 0x0000000111117812 */ /* 0x000fe400078ec0ff */
[----:B------:R-:W-:Y:S02]  /*5c90*/  IADD3.X R13, PT, PT, RZ, R13, RZ, P4, P5 ;  /* 0x0000000dff0d7210 */ /* 0x000fe400027ea4ff */
[----:B------:R-:W-:-:S02]  /*5ca0*/  IADD3 R20, P0, PT, R20, R17, RZ ;  /* 0x0000001114147210 */ /* 0x000fc40007f1e0ff */
[----:B------:R-:W-:Y:S02]  /*5cb0*/  LOP3.LUT R25, R2, R25, RZ, 0xfc, !PT ;  /* 0x0000001902197212 */ /* 0x000fe400078efcff */
[----:B------:R-:W-:Y:S01]  /*5cc0*/  SHF.R.U32.HI R24, RZ, 0x1e, R7 ;  /* 0x0000001eff187819 */ /* 0x000fe20000011607 */
[----:B------:R-:W-:Y:S01]  /*5cd0*/  IMAD.X R13, RZ, RZ, R13, P0 ;  /* 0x000000ffff0d7224 */ /* 0x000fe200000e060d */
[----:B------:R-:W-:Y:S02]  /*5ce0*/  ISETP.NE.U32.AND P0, PT, R20, 0x3, PT ;  /* 0x000000031400780c */ /* 0x000fe40003f05070 */
[----:B------:R-:W-:Y:S02]  /*5cf0*/  LOP3.LUT R24, R24, 0x1, RZ, 0xc0, !PT ;  /* 0x0000000118187812 */ /* 0x000fe400078ec0ff */
        /* <DEDUP_REMOVED lines=17> */
[----:B------:R-:W-:Y:S02]  /*5e10*/  SHF.R.U32.HI R22, RZ, 0x1d, R3 ;  /* 0x0000001dff167819 */ /* 0x000fe40000011603 */
[----:B------:R-:W-:Y:S02]  /*5e20*/  IADD3 R21, P4, P5, R14, R21, R19 ;  /* 0x000000150e157210 */ /* 0x000fe40007d9e013 */
[----:B------:R-:W-:-:S02]  /*5e30*/  SHF.R.U32.HI R14, RZ, 0x1c, R3 ;  /* 0x0000001cff0e7819 */ /* 0x000fc40000011603 */
[----:B------:R-:W-:Y:S02]  /*5e40*/  IADD3.X R2, PT, PT, RZ, R2, RZ, P4, P5 ;  /* 0x00000002ff027210 */ /* 0x000fe400027ea4ff */
[----:B------:R-:W-:Y:S02]  /*5e50*/  LOP3.LUT R14, R14, 0x1, RZ, 0xc0, !PT ;  /* 0x000000010e0e7812 */ /* 0x000fe400078ec0ff */
[----:B------:R-:W-:Y:S02]  /*5e60*/  LOP3.LUT R22, R22, 0x1, RZ, 0xc0, !PT ;  /* 0x0000000116167812 */ /* 0x000fe400078ec0ff */
        /* <DEDUP_REMOVED lines=12> */
[--C-:B------:R-:W-:Y:S02]  /*5f30*/  SHF.R.U32.HI R21, RZ, 0x1d, R7.reuse ;  /* 0x0000001dff157819 */ /* 0x100fe40000011607 */
[----:B------:R-:W-:Y:S02]  /*5f40*/  IADD3 R23, P0, P1, R23, R14, R20 ;  /* 0x0000000e17177210 */ /* 0x000fe4000791e014 */
[----:B------:R-:W-:Y:S02]  /*5f50*/  LOP3.LUT R21, R21, 0x1, RZ, 0xc0, !PT ;  /* 0x0000000115157812 */ /* 0x000fe400078ec0ff */
[----:B------:R-:W-:Y:S02]  /*5f60*/  SHF.R.U32.HI R7, RZ, 0x1f, R7 ;  /* 0x0000001fff077819 */ /* 0x000fe40000011607 */
[----:B------:R-:W-:-:S02]  /*5f70*/  IADD3 R23, P2, P3, R18, R23, R21 ;  /* 0x0000001712177210 */ /* 0x000fc40007b5e015 */
[----:B------:R-:W-:Y:S02]  /*5f80*/  SHF.R.U32.HI R18, RZ, 0x1d, R5 ;  /* 0x0000001dff127819 */ /* 0x000fe40000011605 */
[----:B------:R-:W-:Y:S01]  /*5f90*/  LOP3.LUT R13, R2, R13, RZ, 0xfc, !PT ;  /* 0x0000000d020d7212 */ /* 0x000fe200078efcff */
[----:B------:R-:W-:Y:S01]  /*5fa0*/  IMAD.MOV.U32 R2, RZ, RZ, -0x80000000 ;  /* 0x80000000ff027424 */ /* 0x000fe200078e00ff */
[----:B------:R-:W-:-:S04]  /*5fb0*/  LOP3.LUT R18, R18, 0x1, RZ, 0xc0, !PT ;  /* 0x0000000112127812 */ /* 0x000fc800078ec0ff */
[----:B------:R-:W-:Y:S02]  /*5fc0*/  IADD3 R23, P4, P5, R17, R23, R18 ;  /* 0x0000001711177210 */ /* 0x000fe40007d9e012 */
[----:B------:R-:W-:Y:S02]  /*5fd0*/  LOP3.LUT R17, R4, R25, RZ, 0xfc, !PT ;  /* 0x0000001904117212 */ /* 0x000fe400078efcff */
[----:B------:R-:W-:Y:S02]  /*5fe0*/  IADD3.X R4, PT, PT, RZ, RZ, RZ, P0, P1 ;  /* 0x000000ffff047210 */ /* 0x000fe400007e24ff */
[----:B------:R-:W-:Y:S02]  /*5ff0*/  IADD3 R23, P0, PT, R23, R22, RZ ;  /* 0x0000001617177210 */ /* 0x000fe40007f1e0ff */
[----:B------:R-:W-:Y:S02]  /*6000*/  IADD3.X R4, PT, PT, RZ, R4, RZ, P2, P3 ;  /* 0x00000004ff047210 */ /* 0x000fe400017e64ff */
[----:B------:R-:W-:-:S02]  /*6010*/  LOP3.LUT R17, R17, UR8, RZ, 0xfc, !PT ;  /* 0x0000000811117c12 */ /* 0x000fc4000f8efcff */
[----:B------:R-:W-:Y:S02]  /*6020*/  IADD3.X R4, PT, PT, RZ, R4, RZ, P4, P5 ;  /* 0x00000004ff047210 */ /* 0x000fe400027ea4ff */
[----:B------:R-:W-:-:S03]  /*6030*/  LOP3.LUT R17, R17, UR8, RZ, 0xfc, !PT ;  /* 0x0000000811117c12 */ /* 0x000fc6000f8efcff */
        /* <DEDUP_REMOVED lines=13> */
[--C-:B------:R-:W-:Y:S02]  /*6110*/  SHF.R.U32.HI R19, RZ, 0x1e, R5.reuse ;  /* 0x0000001eff137819 */ /* 0x100fe40000011605 */
[----:B------:R-:W-:-:S02]  /*6120*/  SHF.R.U32.HI R5, RZ, 0x1f, R5 ;  /* 0x0000001fff057819 */ /* 0x000fc40000011605 */
[----:B------:R-:W-:-:S04]  /*6130*/  LOP3.LUT R19, R19, 0x1, RZ, 0xc0, !PT ;  /* 0x0000000113137812 */ /* 0x000fc800078ec0ff */
[----:B------:R-:W-:-:S04]  /*6140*/  IADD3 R26, P3, P5, R7, R12, R19 ;  /* 0x0000000c071a7210 */ /* 0x000fc80007d7e013 */
[----:B------:R-:W-:Y:S02]  /*6150*/  IADD3.X R12, PT, PT, RZ, UR6, RZ, P3, P5 ;  /* 0x00000006ff0c7c10 */ /* 0x000fe40009fea4ff */
[----:B------:R-:W-:Y:S02]  /*6160*/  IADD3 R26, P3, P5, R15, R26, R24 ;  /* 0x0000001a0f1a7210 */ /* 0x000fe40007d7e018 */
[--C-:B------:R-:W-:Y:S02]  /*6170*/  SHF.R.U32.HI R15, RZ, 0x1e, R3.reuse ;  /* 0x0000001eff0f7819 */ /* 0x100fe40000011603 */
[----:B------:R-:W-:Y:S02]  /*6180*/  SHF.R.U32.HI R3, RZ, 0x1f, R3 ;  /* 0x0000001fff037819 */ /* 0x000fe40000011603 */
[----:B------:R-:W-:Y:S02]  /*6190*/  LOP3.LUT R0, R15, 0x1, RZ, 0xc0, !PT ;  /* 0x000000010f007812 */ /* 0x000fe400078ec0ff */
[----:B------:R-:W-:-:S02]  /*61a0*/  LOP3.LUT R15, R17, UR8, RZ, 0xfc, !PT ;  /* 0x00000008110f7c12 */ /* 0x000fc4000f8efcff */
[----:B------:R-:W-:Y:S02]  /*61b0*/  IADD3.X R17, PT, PT, RZ, RZ, RZ, P2, P1 ;  /* 0x000000ffff117210 */ /* 0x000fe400017e24ff */
[----:B------:R-:W-:Y:S02]  /*61c0*/  LOP3.LUT R23, R15, UR8, RZ, 0xfc, !PT ;  /* 0x000000080f177c12 */ /* 0x000fe4000f8efcff */
[----:B------:R-:W-:Y:S02]  /*61d0*/  IADD3.X R17, PT, PT, RZ, R17, RZ, P0, P4 ;  /* 0x00000011ff117210 */ /* 0x000fe400007e84ff */
[----:B------:R-:W-:Y:S02]  /*61e0*/  LOP3.LUT R23, R23, UR8, RZ, 0xfc, !PT ;  /* 0x0000000817177c12 */ /* 0x000fe4000f8efcff */
[----:B------:R-:W-:Y:S02]  /*61f0*/  IADD3 R15, P0, P4, R14, R20, R19 ;  /* 0x000000140e0f7210 */ /* 0x000fe40007c1e013 */
[----:B------:R-:W-:-:S02]  /*6200*/  LOP3.LUT R23, R23, UR9, RZ, 0xfc, !PT ;  /* 0x0000000917177c12 */ /* 0x000fc4000f8efcff */
[----:B------:R-:W-:Y:S02]  /*6210*/  IADD3 R21, P2, P1, R21, R0, R24 ;  /* 0x0000000015157210 */ /* 0x000fe4000795e018 */
[----:B------:R-:W-:Y:S02]  /*6220*/  LOP3.LUT R23, R23, UR8, RZ, 0xfc, !PT ;  /* 0x0000000817177c12 */ /* 0x000fe4000f8efcff */
[----:B------:R-:W-:Y:S02]  /*6230*/  IADD3.X R14, PT, PT, R12, UR5, RZ, P3, P5 ;  /* 0x000000050c0e7c10 */ /* 0x000fe40009fea4ff */
[----:B------:R-:W-:Y:S02]  /*6240*/  LOP3.LUT R23, R23, UR8, RZ, 0xfc, !PT ;  /* 0x0000000817177c12 */ /* 0x000fe4000f8efcff */
[----:B------:R-:W-:Y:S02]  /*6250*/  IADD3 R26, P3, P5, R0, R26, R3 ;  /* 0x0000001a001a7210 */ /* 0x000fe40007d7e003 */
[----:B------:R-:W-:-:S02]  /*6260*/  LOP3.LUT R23, R23, UR9, RZ, 0xfc, !PT ;  /* 0x0000000917177c12 */ /* 0x000fc4000f8efcff */
[----:B------:R-:W-:Y:S02]  /*6270*/  IADD3.X R12, PT, PT, RZ, R17, RZ, P0, P4 ;  /* 0x00000011ff0c7210 */ /* 0x000fe400007e84ff */
[----:B------:R-:W-:Y:S02]  /*6280*/  LOP3.LUT R23, R23, UR8, RZ, 0xfc, !PT ;  /* 0x0000000817177c12 */ /* 0x000fe4000f8efcff */
[----:B------:R-:W-:Y:S02]  /*6290*/  IADD3 R21, P4, P6, R18, R21, R7 ;  /* 0x0000001512157210 */ /* 0x000fe40007e9e007 */
[----:B------:R-:W-:Y:S02]  /*62a0*/  LOP3.LUT R23, R23, UR9, RZ, 0xfc, !PT ;  /* 0x0000000917177c12 */ /* 0x000fe4000f8efcff */
[----:B------:R-:W-:Y:S02]  /*62b0*/  IADD3.X R7, PT, PT, RZ, R14, RZ, P3, P5 ;  /* 0x0000000eff077210 */ /* 0x000fe40001fea4ff */
[----:B------:R-:W-:-:S02]  /*62c0*/  LOP3.LUT R23, R23, UR8, RZ, 0xfc, !PT ;  /* 0x0000000817177c12 */ /* 0x000fc4000f8efcff */
[----:B------:R-:W-:Y:S02]  /*62d0*/  IADD3 R15, P3, PT, R15, R0, RZ ;  /* 0x000000000f0f7210 */ /* 0x000fe40007f7e0ff */
[----:B------:R-:W-:Y:S02]  /*62e0*/  LOP3.LUT R23, R23, UR8, RZ, 0xfc, !PT ;  /* 0x0000000817177c12 */ /* 0x000fe4000f8efcff */
[----:B------:R-:W-:Y:S01]  /*62f0*/  IADD3 R9, P0, PT, R9, R26, RZ ;  /* 0x0000001a09097210 */ /* 0x000fe20007f1e0ff */
[----:B------:R-:W-:Y:S01]  /*6300*/  IMAD.X R12, RZ, RZ, R12, P3 ;  /* 0x000000ffff0c7224 */ /* 0x000fe200018e060c */
[----:B------:R-:W-:Y:S02]  /*6310*/  LOP3.LUT R23, R23, UR8, RZ, 0xfc, !PT ;  /* 0x0000000817177c12 */ /* 0x000fe4000f8efcff */
[----:B------:R-:W-:Y:S02]  /*6320*/  IADD3.X R14, PT, PT, RZ, RZ, RZ, P2, P1 ;  /* 0x000000ffff0e7210 */ /* 0x000fe400017e24ff */
[----:B------:R-:W-:-:S02]  /*6330*/  LOP3.LUT R23, R23, UR9, RZ, 0xfc, !PT ;  /* 0x0000000917177c12 */ /* 0x000fc4000f8efcff */
[----:B------:R-:W-:Y:S02]  /*6340*/  IADD3 R22, P2, P3, R22, R21, R5 ;  /* 0x0000001516167210 */ /* 0x000fe40007b5e005 */
[----:B------:R-:W-:Y:S02]  /*6350*/  LOP3.LUT R23, R23, UR8, RZ, 0xfc, !PT ;  /* 0x0000000817177c12 */ /* 0x000fe4000f8efcff */
[----:B------:R-:W-:Y:S02]  /*6360*/  IADD3.X R0, PT, PT, R7, UR4, RZ, P0, !PT ;  /* 0x0000000407007c10 */ /* 0x000fe400087fe4ff */
[----:B------:R-:W-:Y:S02]  /*6370*/  LOP3.LUT R23, R23, UR8, RZ, 0xfc, !PT ;  /* 0x0000000817177c12 */ /* 0x000fe4000f8efcff */
[----:B------:R-:W-:Y:S02]  /*6380*/  IADD3 R7, P5, PT, R22, R3, RZ ;  /* 0x0000000316077210 */ /* 0x000fe40007fbe0ff */
[----:B------:R-:W-:-:S02]  /*6390*/  LOP3.LUT R23, R23, UR8, RZ, 0xfc, !PT ;  /* 0x0000000817177c12 */ /* 0x000fc4000f8efcff */
[----:B------:R-:W-:Y:S02]  /*63a0*/  IADD3.X R3, PT, PT, RZ, R14, RZ, P4, P6 ;  /* 0x0000000eff037210 */ /* 0x000fe400027ec4ff */
[----:B------:R-:W-:Y:S02]  /*63b0*/  LOP3.LUT R23, R23, UR8, RZ, 0xfc, !PT ;  /* 0x0000000817177c12 */ /* 0x000fe4000f8efcff */
[----:B------:R-:W-:Y:S02]  /*63c0*/  ISETP.NE.U32.AND P1, PT, R15, 0x3, PT ;  /* 0x000000030f00780c */ /* 0x000fe40003f25070 */
[----:B------:R-:W-:Y:S02]  /*63d0*/  ISETP.NE.U32.AND P0, PT, R9, 0x3, PT ;  /* 0x000000030900780c */ /* 0x000fe40003f05070 */
[----:B------:R-:W-:Y:S02]  /*63e0*/  IADD3.X R3, PT, PT, RZ, R3, RZ, P2, P3 ;  /* 0x00000003ff037210 */ /* 0x000fe400017e64ff */
[----:B------:R-:W-:-:S02]  /*63f0*/  LOP3.LUT R23, R23, UR8, RZ, 0xfc, !PT ;  /* 0x0000000817177c12 */ /* 0x000fc4000f8efcff */
[----:B------:R-:W-:Y:S01]  /*6400*/  ISETP.NE.AND.EX P1, PT, R12, RZ, PT, P1 ;  /* 0x000000ff0c00720c */ /* 0x000fe20003f25310 */
[----:B------:R-:W-:Y:S01]  /*6410*/  IMAD.X R3, RZ, RZ, R3, P5 ;  /* 0x000000ffff037224 */ /* 0x000fe200028e0603 */
[----:B------:R-:W-:Y:S02]  /*6420*/  ISETP.NE.AND.EX P0, PT, R0, RZ, PT, P0 ;  /* 0x000000ff0000720c */ /* 0x000fe40003f05300 */
[----:B------:R-:W-:Y:S02]  /*6430*/  LOP3.LUT R23, R23, UR8, RZ, 0xfc, !PT ;  /* 0x0000000817177c12 */ /* 0x000fe4000f8efcff */
[----:B------:R-:W-:Y:S02]  /*6440*/  ISETP.NE.U32.AND P2, PT, R7, 0x3, PT ;  /* 0x000000030700780c */ /* 0x000fe40003f45070 */
[----:B------:R-:W-:Y:S02]  /*6450*/  LOP3.LUT R23, R23, UR8, RZ, 0xfc, !PT ;  /* 0x0000000817177c12 */ /* 0x000fe4000f8efcff */
[----:B------:R-:W-:-:S02]  /*6460*/  ISETP.NE.AND.EX P2, PT, R3, RZ, PT, P2 ;  /* 0x000000ff0300720c */ /* 0x000fc40003f45320 */
[----:B------:R-:W-:Y:S02]  /*6470*/  LOP3.LUT R23, R23, UR8, RZ, 0xfc, !PT ;  /* 0x0000000817177c12 */ /* 0x000fe4000f8efcff */
[----:B------:R-:W-:Y:S02]  /*6480*/  @P1 ISETP.NE.U32.AND P5, PT, R15, 0x2, PT ;  /* 0x000000020f00180c */ /* 0x000fe40003fa5070 */
[----:B------:R-:W-:Y:S02]  /*6490*/  LOP3.LUT R23, R23, UR8, RZ, 0xfc, !PT ;  /* 0x0000000817177c12 */ /* 0x000fe4000f8efcff */
[----:B------:R-:W-:Y:S02]  /*64a0*/  @P0 LOP3.LUT R5, R5, 0x1, RZ, 0xc0, !PT ;  /* 0x0000000105050812 */ /* 0x000fe400078ec0ff */
[----:B------:R-:W-:Y:S02]  /*64b0*/  @P1 ISETP.NE.AND.EX P6, PT, R12, RZ, PT, P5 ;  /* 0x000000ff0c00120c */ /* 0x000fe40003fc5350 */
[----:B------:R-:W-:-:S02]  /*64c0*/  LOP3.LUT R23, R23, UR8, RZ, 0xfc, !PT ;  /* 0x0000000817177c12 */ /* 0x000fc4000f8efcff */
[----:B------:R-:W-:Y:S02]  /*64d0*/  @P0 ISETP.NE.U32.AND P5, PT, R5, 0x1, PT ;  /* 0x000000010500080c */ /* 0x000fe40003fa5070 */
[----:B------:R-:W-:Y:S02]  /*64e0*/  @P1 ISETP.NE.U32.AND P3, PT, R18, 0x1, PT ;  /* 0x000000011200180c */ /* 0x000fe40003f65070 */
[----:B------:R-:W-:Y:S02]  /*64f0*/  @P1 SEL R5, RZ, 0x20000000, P6 ;  /* 0x20000000ff051807 */ /* 0x000fe40003000000 */
[----:B------:R-:W-:Y:S02]  /*6500*/  @P2 ISETP.NE.U32.AND P6, PT, R7, 0x2, PT ;  /* 0x000000020700280c */ /* 0x000fe40003fc5070 */
[----:B------:R-:W-:Y:S01]  /*6510*/  @P0 ISETP.NE.U32.AND P4, PT, R9, 0x2, PT ;  /* 0x000000020900080c */ /* 0x000fe20003f85070 */
[----:B------:R-:W0:Y:S01]  /*6520*/  LDC.64 R6, c[0x0][0x388] ;  /* 0x0000e200ff067b82 */ /* 0x000e220000000a00 */
[----:B------:R-:W-:-:S02]  /*6530*/  LOP3.LUT R23, R23, UR8, RZ, 0xfc, !PT ;  /* 0x0000000817177c12 */ /* 0x000fc4000f8efcff */
[----:B------:R-:W-:Y:S02]  /*6540*/  @P1 ISETP.NE.U32.AND.EX P3, PT, RZ, RZ, PT, P3 ;  /* 0x000000ffff00120c */ /* 0x000fe40003f65130 */
[----:B------:R-:W-:Y:S01]  /*6550*/  @P0 ISETP.NE.AND.EX P4, PT, R0, RZ, PT, P4 ;  /* 0x000000ff0000020c */ /* 0x000fe20003f85340 */
[----:B------:R-:W-:Y:S01]  /*6560*/  IMAD.MOV.U32 R0, RZ, RZ, 0x20000000 ;  /* 0x20000000ff007424 */ /* 0x000fe200078e00ff */
[----:B------:R-:W-:Y:S02]  /*6570*/  LOP3.LUT R23, R23, UR8, RZ, 0xfc, !PT ;  /* 0x0000000817177c12 */ /* 0x000fe4000f8efcff */
[----:B------:R-:W-:Y:S02]  /*6580*/  @P1 SEL R0, R5, RZ, !P3 ;  /* 0x000000ff05001207 */ /* 0x000fe40005800000 */
[----:B------:R-:W-:Y:S02]  /*6590*/  @P2 ISETP.NE.U32.AND P1, PT, R19, 0x1, PT ;  /* 0x000000011300280c */ /* 0x000fe40003f25070 */
[----:B------:R-:W-:Y:S01]  /*65a0*/  @P2 ISETP.NE.AND.EX P6, PT, R3, RZ, PT, P6 ;  /* 0x000000ff0300220c */ /* 0x000fe20003fc5360 */
[----:B------:R-:W-:Y:S01]  /*65b0*/  IMAD.MOV.U32 R3, RZ, RZ, 0x40000000 ;  /* 0x40000000ff037424 */ /* 0x000fe200078e00ff */
[----:B------:R-:W-:-:S02]  /*65c0*/  LOP3.LUT R23, R23, UR8, RZ, 0xfc, !PT ;  /* 0x0000000817177c12 */ /* 0x000fc4000f8efcff */
[----:B------:R-:W-:Y:S02]  /*65d0*/  @P2 ISETP.NE.U32.AND.EX P1, PT, RZ, RZ, PT, P1 ;  /* 0x000000ffff00220c */ /* 0x000fe40003f25110 */
[----:B------:R-:W-:Y:S02]  /*65e0*/  @P2 SEL R5, RZ, 0x40000000, P6 ;  /* 0x40000000ff052807 */ /* 0x000fe40003000000 */
[----:B------:R-:W-:Y:S02]  /*65f0*/  LOP3.LUT R23, R23, UR8, RZ, 0xfc, !PT ;  /* 0x0000000817177c12 */ /* 0x000fe4000f8efcff */
[----:B------:R-:W-:Y:S01]  /*6600*/  @P2 SEL R3, R5, RZ, !P1 ;  /* 0x000000ff05032207 */ /* 0x000fe20004800000 */
[----:B0-----:R-:W-:Y:S01]  /*6610*/  IMAD.WIDE R6, R8, 0x8, R6 ;  /* 0x0000000808067825 */ /* 0x001fe200078e0206 */
[----:B------:R-:W-:Y:S02]  /*6620*/  @P0 ISETP.NE.U32.AND.EX P5, PT, RZ, RZ, PT, P5 ;  /* 0x000000ffff00020c */ /* 0x000fe40003fa5150 */
[----:B------:R-:W-:-:S02]  /*6630*/  @P0 SEL R4, RZ, 0x80000000, P4 ;  /* 0x80000000ff040807 */ /* 0x000fc40002000000 */
[----:B------:R-:W-:Y:S02]  /*6640*/  LOP3.LUT R0, R0, R13, RZ, 0xfc, !PT ;  /* 0x0000000d00007212 */ /* 0x000fe400078efcff */
[----:B------:R-:W-:Y:S02]  /*6650*/  LOP3.LUT R23, R23, UR8, RZ, 0xfc, !PT ;  /* 0x0000000817177c12 */ /* 0x000fe4000f8efcff */
[----:B------:R-:W-:Y:S02]  /*6660*/  @P0 SEL R2, R4, RZ, !P5 ;  /* 0x000000ff04020207 */ /* 0x000fe40006800000 */
[----:B------:R-:W-:Y:S02]  /*6670*/  LOP3.LUT R3, R3, R0, RZ, 0xfc, !PT ;  /* 0x0000000003037212 */ /* 0x000fe400078efcff */
[----:B------:R-:W-:Y:S02]  /*6680*/  LOP3.LUT R23, R23, UR8, RZ, 0xfc, !PT ;  /* 0x0000000817177c12 */ /* 0x000fe4000f8efcff */
[----:B------:R-:W-:-:S02]  /*6690*/  LOP3.LUT R3, R2, R3, RZ, 0xfc, !PT ;  /* 0x0000000302037212 */ /* 0x000fc400078efcff */
[----:B------:R-:W-:-:S05]  /*66a0*/  LOP3.LUT R2, R23, UR8, RZ, 0xfc, !PT ;  /* 0x0000000817027c12 */ /* 0x000fca000f8efcff */
[----:B------:R-:W-:Y:S01]  /*66b0*/  STG.E.64 desc[UR10][R6.64], R2 ;  /* 0x0000000206007986 */ /* 0x000fe2000c101b0a */
[----:B------:R-:W-:Y:S05]  /*66c0*/  EXIT ;  /* 0x000000000000794d */ /* 0x000fea0003800000 */
.L_x_4:
[----:B------:R-:W-:-:S00]  /*66d0*/  BRA `(.L_x_4) ;  /* 0xfffffffc00fc7947 */ /* 0x000fc0000383ffff */
[----:B------:R-:W-:-:S00]  /*66e0*/  NOP ;  /* 0x0000000000007918 */ /* 0x000fc00000000000 */
        /* <DEDUP_REMOVED lines=9> */
.L_x_5:


//--------------------- .nv.shared.reserved.0     --------------------------
	.section	.nv.shared.reserved.0,"aw",@nobits
	.weak		__nv_reservedSMEM_offset_0_alias
	.size		__nv_reservedSMEM_offset_0_alias, 0, 64
	.other		__nv_reservedSMEM_offset_0_alias,@"STO_CUDA_RESERVED_SHARED STV_DEFAULT"
__nv_reservedSMEM_offset_0_alias:
	.zero		0
	.zero		64


//--------------------- .nv.constant0._Z19game_of_life_kernelPKmPmi --------------------------
	.section	.nv.constant0._Z19game_of_life_kernelPKmPmi,"a",@progbits
	.sectionflags	@""
	.align	4
.nv.constant0._Z19game_of_life_kernelPKmPmi:
	.zero		916


//--------------------- SYMBOLS --------------------------

	.type		.nv.reservedSmem.offset0,@object
	.size		.nv.reservedSmem.offset0,0x4
